//
// Generated by NVIDIA NVVM Compiler
//
// Compiler Build ID: CL-36424714
// Cuda compilation tools, release 13.0, V13.0.88
// Based on NVVM 20.0.0
//

.version 9.0
.target sm_100
.address_size 64

	// .globl	_Z12scale_kernelPfif
// _ZZ19SgemmVecTransKernelILi32EEvPfS0_S0_iE5smemA has been demoted
// _ZZ19SgemmVecTransKernelILi32EEvPfS0_S0_iE5smemB has been demoted
// _ZZ14SgemmVecKernelILi32EEvPfS0_S0_iE5smemA has been demoted
// _ZZ14SgemmVecKernelILi32EEvPfS0_S0_iE5smemB has been demoted
// _ZZ19SgemmVecTransKernelILi64EEvPfS0_S0_iE5smemA has been demoted
// _ZZ19SgemmVecTransKernelILi64EEvPfS0_S0_iE5smemB has been demoted
// _ZZ14SgemmVecKernelILi64EEvPfS0_S0_iE5smemA has been demoted
// _ZZ14SgemmVecKernelILi64EEvPfS0_S0_iE5smemB has been demoted
.extern .shared .align 16 .b8 shared_data[];

.visible .entry _Z12scale_kernelPfif(
	.param .u64 .ptr .align 1 _Z12scale_kernelPfif_param_0,
	.param .u32 _Z12scale_kernelPfif_param_1,
	.param .f32 _Z12scale_kernelPfif_param_2
)
{
	.reg .pred 	%p<2>;
	.reg .b32 	%r<7>;
	.reg .b32 	%f<4>;
	.reg .b64 	%rd<5>;

	ld.param.u64 	%rd1, [_Z12scale_kernelPfif_param_0];
	ld.param.u32 	%r2, [_Z12scale_kernelPfif_param_1];
	ld.param.f32 	%f1, [_Z12scale_kernelPfif_param_2];
	mov.u32 	%r3, %ctaid.x;
	mov.u32 	%r4, %ntid.x;
	mov.u32 	%r5, %tid.x;
	mad.lo.s32 	%r1, %r3, %r4, %r5;
	mul.lo.s32 	%r6, %r2, %r2;
	setp.ge.s32 	%p1, %r1, %r6;
	@%p1 bra 	$L__BB0_2;
	cvta.to.global.u64 	%rd2, %rd1;
	mul.wide.s32 	%rd3, %r1, 4;
	add.s64 	%rd4, %rd2, %rd3;
	ld.global.f32 	%f2, [%rd4];
	mul.f32 	%f3, %f1, %f2;
	st.global.f32 	[%rd4], %f3;
$L__BB0_2:
	ret;

}
	// .globl	_Z19OnlineSoftmaxKernelPfi
.visible .entry _Z19OnlineSoftmaxKernelPfi(
	.param .u64 .ptr .align 1 _Z19OnlineSoftmaxKernelPfi_param_0,
	.param .u32 _Z19OnlineSoftmaxKernelPfi_param_1
)
{
	.reg .pred 	%p<25>;
	.reg .b32 	%r<85>;
	.reg .b32 	%f<267>;
	.reg .b64 	%rd<7>;

	ld.param.u64 	%rd2, [_Z19OnlineSoftmaxKernelPfi_param_0];
	ld.param.u32 	%r27, [_Z19OnlineSoftmaxKernelPfi_param_1];
	cvta.to.global.u64 	%rd1, %rd2;
	mov.u32 	%r1, %ctaid.x;
	mov.u32 	%r84, %tid.x;
	and.b32  	%r3, %r84, 31;
	setp.lt.s32 	%p1, %r27, 1;
	mov.f32 	%f250, 0f00000000;
	mov.f32 	%f251, 0fFF800000;
	@%p1 bra 	$L__BB1_3;
	mul.lo.s32 	%r4, %r27, %r1;
	mov.f32 	%f248, 0fFF800000;
	mov.f32 	%f250, 0f00000000;
	mov.b32 	%r82, 0;
	mov.u32 	%r5, %ntid.x;
$L__BB1_2:
	add.s32 	%r29, %r82, %r4;
	mul.wide.s32 	%rd3, %r29, 4;
	add.s64 	%rd4, %rd1, %rd3;
	ld.global.f32 	%f43, [%rd4];
	max.f32 	%f251, %f248, %f43;
	sub.f32 	%f44, %f248, %f251;
	fma.rn.f32 	%f45, %f44, 0f3BBB989D, 0f3F000000;
	cvt.sat.f32.f32 	%f46, %f45;
	mov.f32 	%f47, 0f4B400001;
	mov.f32 	%f48, 0f437C0000;
	fma.rm.f32 	%f49, %f46, %f48, %f47;
	add.f32 	%f50, %f49, 0fCB40007F;
	neg.f32 	%f51, %f50;
	fma.rn.f32 	%f52, %f44, 0f3FB8AA3B, %f51;
	fma.rn.f32 	%f53, %f44, 0f32A57060, %f52;
	mov.b32 	%r30, %f49;
	shl.b32 	%r31, %r30, 23;
	mov.b32 	%f54, %r31;
	ex2.approx.ftz.f32 	%f55, %f53;
	mul.f32 	%f56, %f55, %f54;
	mul.f32 	%f57, %f250, %f56;
	sub.f32 	%f58, %f43, %f251;
	fma.rn.f32 	%f59, %f58, 0f3BBB989D, 0f3F000000;
	cvt.sat.f32.f32 	%f60, %f59;
	fma.rm.f32 	%f61, %f60, %f48, %f47;
	add.f32 	%f62, %f61, 0fCB40007F;
	neg.f32 	%f63, %f62;
	fma.rn.f32 	%f64, %f58, 0f3FB8AA3B, %f63;
	fma.rn.f32 	%f65, %f58, 0f32A57060, %f64;
	mov.b32 	%r32, %f61;
	shl.b32 	%r33, %r32, 23;
	mov.b32 	%f66, %r33;
	ex2.approx.ftz.f32 	%f67, %f65;
	fma.rn.f32 	%f250, %f67, %f66, %f57;
	add.s32 	%r82, %r82, %r5;
	setp.lt.s32 	%p2, %r82, %r27;
	mov.f32 	%f248, %f251;
	@%p2 bra 	$L__BB1_2;
$L__BB1_3:
	mov.b32 	%r34, %f251;
	shfl.sync.down.b32	%r8|%p3, %r34, 16, 31, -1;
	mov.b32 	%r35, %f250;
	shfl.sync.down.b32	%r9|%p4, %r35, 16, 31, -1;
	setp.gt.u32 	%p5, %r3, 15;
	@%p5 bra 	$L__BB1_5;
	mov.b32 	%f68, %r9;
	mov.b32 	%f69, %r8;
	max.f32 	%f7, %f251, %f69;
	sub.f32 	%f70, %f251, %f7;
	fma.rn.f32 	%f71, %f70, 0f3BBB989D, 0f3F000000;
	cvt.sat.f32.f32 	%f72, %f71;
	mov.f32 	%f73, 0f4B400001;
	mov.f32 	%f74, 0f437C0000;
	fma.rm.f32 	%f75, %f72, %f74, %f73;
	add.f32 	%f76, %f75, 0fCB40007F;
	neg.f32 	%f77, %f76;
	fma.rn.f32 	%f78, %f70, 0f3FB8AA3B, %f77;
	fma.rn.f32 	%f79, %f70, 0f32A57060, %f78;
	mov.b32 	%r36, %f75;
	shl.b32 	%r37, %r36, 23;
	mov.b32 	%f80, %r37;
	ex2.approx.ftz.f32 	%f81, %f79;
	mul.f32 	%f82, %f81, %f80;
	sub.f32 	%f83, %f69, %f7;
	fma.rn.f32 	%f84, %f83, 0f3BBB989D, 0f3F000000;
	cvt.sat.f32.f32 	%f85, %f84;
	fma.rm.f32 	%f86, %f85, %f74, %f73;
	add.f32 	%f87, %f86, 0fCB40007F;
	neg.f32 	%f88, %f87;
	fma.rn.f32 	%f89, %f83, 0f3FB8AA3B, %f88;
	fma.rn.f32 	%f90, %f83, 0f32A57060, %f89;
	mov.b32 	%r38, %f86;
	shl.b32 	%r39, %r38, 23;
	mov.b32 	%f91, %r39;
	ex2.approx.ftz.f32 	%f92, %f90;
	mul.f32 	%f93, %f92, %f91;
	mul.f32 	%f94, %f93, %f68;
	fma.rn.f32 	%f250, %f250, %f82, %f94;
	mov.f32 	%f251, %f7;
$L__BB1_5:
	mov.b32 	%r40, %f251;
	shfl.sync.down.b32	%r10|%p6, %r40, 8, 31, -1;
	mov.b32 	%r41, %f250;
	shfl.sync.down.b32	%r11|%p7, %r41, 8, 31, -1;
	setp.gt.u32 	%p8, %r3, 7;
	@%p8 bra 	$L__BB1_7;
	mov.b32 	%f95, %r11;
	mov.b32 	%f96, %r10;
	max.f32 	%f11, %f251, %f96;
	sub.f32 	%f97, %f251, %f11;
	fma.rn.f32 	%f98, %f97, 0f3BBB989D, 0f3F000000;
	cvt.sat.f32.f32 	%f99, %f98;
	mov.f32 	%f100, 0f4B400001;
	mov.f32 	%f101, 0f437C0000;
	fma.rm.f32 	%f102, %f99, %f101, %f100;
	add.f32 	%f103, %f102, 0fCB40007F;
	neg.f32 	%f104, %f103;
	fma.rn.f32 	%f105, %f97, 0f3FB8AA3B, %f104;
	fma.rn.f32 	%f106, %f97, 0f32A57060, %f105;
	mov.b32 	%r42, %f102;
	shl.b32 	%r43, %r42, 23;
	mov.b32 	%f107, %r43;
	ex2.approx.ftz.f32 	%f108, %f106;
	mul.f32 	%f109, %f108, %f107;
	sub.f32 	%f110, %f96, %f11;
	fma.rn.f32 	%f111, %f110, 0f3BBB989D, 0f3F000000;
	cvt.sat.f32.f32 	%f112, %f111;
	fma.rm.f32 	%f113, %f112, %f101, %f100;
	add.f32 	%f114, %f113, 0fCB40007F;
	neg.f32 	%f115, %f114;
	fma.rn.f32 	%f116, %f110, 0f3FB8AA3B, %f115;
	fma.rn.f32 	%f117, %f110, 0f32A57060, %f116;
	mov.b32 	%r44, %f113;
	shl.b32 	%r45, %r44, 23;
	mov.b32 	%f118, %r45;
	ex2.approx.ftz.f32 	%f119, %f117;
	mul.f32 	%f120, %f119, %f118;
	mul.f32 	%f121, %f120, %f95;
	fma.rn.f32 	%f250, %f250, %f109, %f121;
	mov.f32 	%f251, %f11;
$L__BB1_7:
	mov.b32 	%r46, %f251;
	shfl.sync.down.b32	%r12|%p9, %r46, 4, 31, -1;
	mov.b32 	%r47, %f250;
	shfl.sync.down.b32	%r13|%p10, %r47, 4, 31, -1;
	setp.gt.u32 	%p11, %r3, 3;
	@%p11 bra 	$L__BB1_9;
	mov.b32 	%f122, %r13;
	mov.b32 	%f123, %r12;
	max.f32 	%f15, %f251, %f123;
	sub.f32 	%f124, %f251, %f15;
	fma.rn.f32 	%f125, %f124, 0f3BBB989D, 0f3F000000;
	cvt.sat.f32.f32 	%f126, %f125;
	mov.f32 	%f127, 0f4B400001;
	mov.f32 	%f128, 0f437C0000;
	fma.rm.f32 	%f129, %f126, %f128, %f127;
	add.f32 	%f130, %f129, 0fCB40007F;
	neg.f32 	%f131, %f130;
	fma.rn.f32 	%f132, %f124, 0f3FB8AA3B, %f131;
	fma.rn.f32 	%f133, %f124, 0f32A57060, %f132;
	mov.b32 	%r48, %f129;
	shl.b32 	%r49, %r48, 23;
	mov.b32 	%f134, %r49;
	ex2.approx.ftz.f32 	%f135, %f133;
	mul.f32 	%f136, %f135, %f134;
	sub.f32 	%f137, %f123, %f15;
	fma.rn.f32 	%f138, %f137, 0f3BBB989D, 0f3F000000;
	cvt.sat.f32.f32 	%f139, %f138;
	fma.rm.f32 	%f140, %f139, %f128, %f127;
	add.f32 	%f141, %f140, 0fCB40007F;
	neg.f32 	%f142, %f141;
	fma.rn.f32 	%f143, %f137, 0f3FB8AA3B, %f142;
	fma.rn.f32 	%f144, %f137, 0f32A57060, %f143;
	mov.b32 	%r50, %f140;
	shl.b32 	%r51, %r50, 23;
	mov.b32 	%f145, %r51;
	ex2.approx.ftz.f32 	%f146, %f144;
	mul.f32 	%f147, %f146, %f145;
	mul.f32 	%f148, %f147, %f122;
	fma.rn.f32 	%f250, %f250, %f136, %f148;
	mov.f32 	%f251, %f15;
$L__BB1_9:
	mov.b32 	%r52, %f251;
	shfl.sync.down.b32	%r14|%p12, %r52, 2, 31, -1;
	mov.b32 	%r53, %f250;
	shfl.sync.down.b32	%r15|%p13, %r53, 2, 31, -1;
	setp.gt.u32 	%p14, %r3, 1;
	@%p14 bra 	$L__BB1_11;
	mov.b32 	%f149, %r15;
	mov.b32 	%f150, %r14;
	max.f32 	%f19, %f251, %f150;
	sub.f32 	%f151, %f251, %f19;
	fma.rn.f32 	%f152, %f151, 0f3BBB989D, 0f3F000000;
	cvt.sat.f32.f32 	%f153, %f152;
	mov.f32 	%f154, 0f4B400001;
	mov.f32 	%f155, 0f437C0000;
	fma.rm.f32 	%f156, %f153, %f155, %f154;
	add.f32 	%f157, %f156, 0fCB40007F;
	neg.f32 	%f158, %f157;
	fma.rn.f32 	%f159, %f151, 0f3FB8AA3B, %f158;
	fma.rn.f32 	%f160, %f151, 0f32A57060, %f159;
	mov.b32 	%r54, %f156;
	shl.b32 	%r55, %r54, 23;
	mov.b32 	%f161, %r55;
	ex2.approx.ftz.f32 	%f162, %f160;
	mul.f32 	%f163, %f162, %f161;
	sub.f32 	%f164, %f150, %f19;
	fma.rn.f32 	%f165, %f164, 0f3BBB989D, 0f3F000000;
	cvt.sat.f32.f32 	%f166, %f165;
	fma.rm.f32 	%f167, %f166, %f155, %f154;
	add.f32 	%f168, %f167, 0fCB40007F;
	neg.f32 	%f169, %f168;
	fma.rn.f32 	%f170, %f164, 0f3FB8AA3B, %f169;
	fma.rn.f32 	%f171, %f164, 0f32A57060, %f170;
	mov.b32 	%r56, %f167;
	shl.b32 	%r57, %r56, 23;
	mov.b32 	%f172, %r57;
	ex2.approx.ftz.f32 	%f173, %f171;
	mul.f32 	%f174, %f173, %f172;
	mul.f32 	%f175, %f174, %f149;
	fma.rn.f32 	%f250, %f250, %f163, %f175;
	mov.f32 	%f251, %f19;
$L__BB1_11:
	mov.b32 	%r58, %f251;
	shfl.sync.down.b32	%r16|%p15, %r58, 1, 31, -1;
	mov.b32 	%r59, %f250;
	shfl.sync.down.b32	%r17|%p16, %r59, 1, 31, -1;
	setp.ne.s32 	%p17, %r3, 0;
	@%p17 bra 	$L__BB1_13;
	mov.b32 	%f176, %r17;
	mov.b32 	%f177, %r16;
	max.f32 	%f23, %f251, %f177;
	sub.f32 	%f178, %f251, %f23;
	fma.rn.f32 	%f179, %f178, 0f3BBB989D, 0f3F000000;
	cvt.sat.f32.f32 	%f180, %f179;
	mov.f32 	%f181, 0f4B400001;
	mov.f32 	%f182, 0f437C0000;
	fma.rm.f32 	%f183, %f180, %f182, %f181;
	add.f32 	%f184, %f183, 0fCB40007F;
	neg.f32 	%f185, %f184;
	fma.rn.f32 	%f186, %f178, 0f3FB8AA3B, %f185;
	fma.rn.f32 	%f187, %f178, 0f32A57060, %f186;
	mov.b32 	%r60, %f183;
	shl.b32 	%r61, %r60, 23;
	mov.b32 	%f188, %r61;
	ex2.approx.ftz.f32 	%f189, %f187;
	mul.f32 	%f190, %f189, %f188;
	sub.f32 	%f191, %f177, %f23;
	fma.rn.f32 	%f192, %f191, 0f3BBB989D, 0f3F000000;
	cvt.sat.f32.f32 	%f193, %f192;
	fma.rm.f32 	%f194, %f193, %f182, %f181;
	add.f32 	%f195, %f194, 0fCB40007F;
	neg.f32 	%f196, %f195;
	fma.rn.f32 	%f197, %f191, 0f3FB8AA3B, %f196;
	fma.rn.f32 	%f198, %f191, 0f32A57060, %f197;
	mov.b32 	%r62, %f194;
	shl.b32 	%r63, %r62, 23;
	mov.b32 	%f199, %r63;
	ex2.approx.ftz.f32 	%f200, %f198;
	mul.f32 	%f201, %f200, %f199;
	mul.f32 	%f202, %f201, %f176;
	fma.rn.f32 	%f250, %f250, %f190, %f202;
	mov.f32 	%f251, %f23;
$L__BB1_13:
	setp.ne.s32 	%p18, %r3, 0;
	@%p18 bra 	$L__BB1_15;
	shr.u32 	%r64, %r84, 2;
	mov.u32 	%r65, shared_data;
	add.s32 	%r66, %r65, %r64;
	st.shared.v2.f32 	[%r66], {%f251, %f250};
$L__BB1_15:
	bar.sync 	0;
	setp.gt.u32 	%p19, %r84, 31;
	@%p19 bra 	$L__BB1_22;
	mov.u32 	%r18, %ntid.x;
	shr.u32 	%r67, %r18, 5;
	setp.ge.u32 	%p20, %r84, %r67;
	mov.f32 	%f266, 0f00000000;
	mov.f32 	%f265, 0f7F800000;
	@%p20 bra 	$L__BB1_18;
	shl.b32 	%r68, %r84, 3;
	mov.u32 	%r69, shared_data;
	add.s32 	%r70, %r69, %r68;
	ld.shared.v2.f32 	{%f265, %f266}, [%r70];
$L__BB1_18:
	add.s32 	%r19, %r18, 31;
	setp.lt.u32 	%p21, %r18, 33;
	@%p21 bra 	$L__BB1_21;
	shr.u32 	%r20, %r19, 5;
	mov.b32 	%r83, 1;
	mov.u32 	%r73, shared_data;
	mov.f32 	%f264, %f265;
$L__BB1_20:
	shl.b32 	%r72, %r83, 3;
	add.s32 	%r74, %r73, %r72;
	ld.shared.v2.f32 	{%f205, %f206}, [%r74];
	shl.b32 	%r83, %r83, 1;
	max.f32 	%f265, %f264, %f205;
	sub.f32 	%f207, %f264, %f265;
	fma.rn.f32 	%f208, %f207, 0f3BBB989D, 0f3F000000;
	cvt.sat.f32.f32 	%f209, %f208;
	mov.f32 	%f210, 0f4B400001;
	mov.f32 	%f211, 0f437C0000;
	fma.rm.f32 	%f212, %f209, %f211, %f210;
	add.f32 	%f213, %f212, 0fCB40007F;
	neg.f32 	%f214, %f213;
	fma.rn.f32 	%f215, %f207, 0f3FB8AA3B, %f214;
	fma.rn.f32 	%f216, %f207, 0f32A57060, %f215;
	mov.b32 	%r75, %f212;
	shl.b32 	%r76, %r75, 23;
	mov.b32 	%f217, %r76;
	ex2.approx.ftz.f32 	%f218, %f216;
	mul.f32 	%f219, %f218, %f217;
	sub.f32 	%f220, %f205, %f265;
	fma.rn.f32 	%f221, %f220, 0f3BBB989D, 0f3F000000;
	cvt.sat.f32.f32 	%f222, %f221;
	fma.rm.f32 	%f223, %f222, %f211, %f210;
	add.f32 	%f224, %f223, 0fCB40007F;
	neg.f32 	%f225, %f224;
	fma.rn.f32 	%f226, %f220, 0f3FB8AA3B, %f225;
	fma.rn.f32 	%f227, %f220, 0f32A57060, %f226;
	mov.b32 	%r77, %f223;
	shl.b32 	%r78, %r77, 23;
	mov.b32 	%f228, %r78;
	ex2.approx.ftz.f32 	%f229, %f227;
	mul.f32 	%f230, %f229, %f228;
	mul.f32 	%f231, %f206, %f230;
	fma.rn.f32 	%f266, %f266, %f219, %f231;
	setp.lt.u32 	%p22, %r83, %r20;
	mov.f32 	%f264, %f265;
	@%p22 bra 	$L__BB1_20;
$L__BB1_21:
	st.shared.v2.f32 	[shared_data], {%f265, %f266};
$L__BB1_22:
	bar.sync 	0;
	setp.ge.s32 	%p23, %r84, %r27;
	@%p23 bra 	$L__BB1_25;
	ld.shared.v2.f32 	{%f38, %f37}, [shared_data];
	mul.lo.s32 	%r23, %r27, %r1;
	mov.u32 	%r24, %ntid.x;
$L__BB1_24:
	add.s32 	%r79, %r84, %r23;
	mul.wide.s32 	%rd5, %r79, 4;
	add.s64 	%rd6, %rd1, %rd5;
	ld.global.f32 	%f232, [%rd6];
	sub.f32 	%f233, %f232, %f38;
	fma.rn.f32 	%f234, %f233, 0f3BBB989D, 0f3F000000;
	cvt.sat.f32.f32 	%f235, %f234;
	mov.f32 	%f236, 0f4B400001;
	mov.f32 	%f237, 0f437C0000;
	fma.rm.f32 	%f238, %f235, %f237, %f236;
	add.f32 	%f239, %f238, 0fCB40007F;
	neg.f32 	%f240, %f239;
	fma.rn.f32 	%f241, %f233, 0f3FB8AA3B, %f240;
	fma.rn.f32 	%f242, %f233, 0f32A57060, %f241;
	mov.b32 	%r80, %f238;
	shl.b32 	%r81, %r80, 23;
	mov.b32 	%f243, %r81;
	ex2.approx.ftz.f32 	%f244, %f242;
	mul.f32 	%f245, %f244, %f243;
	div.rn.f32 	%f246, %f245, %f37;
	st.global.f32 	[%rd6], %f246;
	add.s32 	%r84, %r84, %r24;
	setp.lt.s32 	%p24, %r84, %r27;
	@%p24 bra 	$L__BB1_24;
$L__BB1_25:
	ret;

}
	// .globl	_Z19SgemmVecTransKernelILi32EEvPfS0_S0_i
.visible .entry _Z19SgemmVecTransKernelILi32EEvPfS0_S0_i(
	.param .u64 .ptr .align 1 _Z19SgemmVecTransKernelILi32EEvPfS0_S0_i_param_0,
	.param .u64 .ptr .align 1 _Z19SgemmVecTransKernelILi32EEvPfS0_S0_i_param_1,
	.param .u64 .ptr .align 1 _Z19SgemmVecTransKernelILi32EEvPfS0_S0_i_param_2,
	.param .u32 _Z19SgemmVecTransKernelILi32EEvPfS0_S0_i_param_3
)
{
	.reg .pred 	%p<72>;
	.reg .b32 	%r<119>;
	.reg .b32 	%f<363>;
	.reg .b64 	%rd<48>;
	// demoted variable
	.shared .align 16 .b8 _ZZ19SgemmVecTransKernelILi32EEvPfS0_S0_iE5smemA[4608];
	// demoted variable
	.shared .align 16 .b8 _ZZ19SgemmVecTransKernelILi32EEvPfS0_S0_iE5smemB[4608];
	ld.param.u64 	%rd13, [_Z19SgemmVecTransKernelILi32EEvPfS0_S0_i_param_0];
	ld.param.u64 	%rd14, [_Z19SgemmVecTransKernelILi32EEvPfS0_S0_i_param_1];
	ld.param.u64 	%rd15, [_Z19SgemmVecTransKernelILi32EEvPfS0_S0_i_param_2];
	ld.param.u32 	%r49, [_Z19SgemmVecTransKernelILi32EEvPfS0_S0_i_param_3];
	cvta.to.global.u64 	%rd1, %rd14;
	cvta.to.global.u64 	%rd2, %rd13;
	cvta.to.global.u64 	%rd3, %rd15;
	mov.u32 	%r1, %tid.x;
	mov.u32 	%r2, %tid.y;
	mov.u32 	%r50, %ctaid.y;
	shl.b32 	%r3, %r50, 5;
	mov.u32 	%r51, %ctaid.x;
	shl.b32 	%r4, %r51, 5;
	shl.b32 	%r5, %r2, 1;
	shl.b32 	%r6, %r1, 3;
	setp.lt.s32 	%p3, %r49, 1;
	mov.f32 	%f347, 0f00000000;
	mov.f32 	%f348, %f347;
	mov.f32 	%f349, %f347;
	mov.f32 	%f350, %f347;
	mov.f32 	%f351, %f347;
	mov.f32 	%f352, %f347;
	mov.f32 	%f353, %f347;
	mov.f32 	%f354, %f347;
	mov.f32 	%f355, %f347;
	mov.f32 	%f356, %f347;
	mov.f32 	%f357, %f347;
	mov.f32 	%f358, %f347;
	mov.f32 	%f359, %f347;
	mov.f32 	%f360, %f347;
	mov.f32 	%f361, %f347;
	mov.f32 	%f362, %f347;
	@%p3 bra 	$L__BB2_43;
	add.s32 	%r7, %r3, %r5;
	shl.b32 	%r53, %r1, 4;
	mov.u32 	%r54, _ZZ19SgemmVecTransKernelILi32EEvPfS0_S0_iE5smemA;
	add.s32 	%r55, %r54, %r53;
	add.s32 	%r8, %r4, %r6;
	mov.u32 	%r56, _ZZ19SgemmVecTransKernelILi32EEvPfS0_S0_iE5smemB;
	add.s32 	%r57, %r56, %r53;
	mul.lo.s32 	%r58, %r7, %r49;
	and.b32  	%r59, %r58, 2;
	setp.eq.s32 	%p4, %r59, 0;
	setp.lt.u32 	%p5, %r7, %r49;
	and.pred  	%p1, %p5, %p4;
	mul.lo.s32 	%r60, %r5, 144;
	add.s32 	%r9, %r55, %r60;
	add.s32 	%r10, %r57, %r60;
	add.s32 	%r11, %r7, 1;
	add.s32 	%r61, %r58, %r49;
	and.b32  	%r62, %r61, 3;
	setp.eq.s32 	%p6, %r62, 0;
	setp.lt.u32 	%p7, %r11, %r49;
	and.pred  	%p2, %p7, %p6;
	add.s32 	%r118, %r6, 1;
	add.s32 	%r117, %r61, %r6;
	add.s32 	%r116, %r58, %r6;
	add.s32 	%r115, %r5, 1;
	mad.lo.s32 	%r114, %r49, %r5, %r49;
	mul.lo.s32 	%r63, %r2, %r49;
	shl.b32 	%r113, %r63, 1;
	add.s32 	%r112, %r8, %r114;
	add.s32 	%r111, %r8, %r113;
	mov.f32 	%f347, 0f00000000;
	mov.b32 	%r110, 1;
	not.pred 	%p9, %p1;
$L__BB2_2:
	mov.u32 	%r20, %r110;
	add.s32 	%r29, %r118, 2;
	setp.ge.s32 	%p8, %r29, %r49;
	add.s32 	%r30, %r115, -1;
	or.pred  	%p10, %p9, %p8;
	@%p10 bra 	$L__BB2_4;
	mul.wide.u32 	%rd17, %r116, 4;
	add.s64 	%rd18, %rd2, %rd17;
	ld.global.nc.v4.f32 	{%f325, %f324, %f323, %f322}, [%rd18];
	bra.uni 	$L__BB2_12;
$L__BB2_4:
	setp.ge.u32 	%p11, %r7, %r49;
	add.s32 	%r64, %r118, -1;
	setp.ge.s32 	%p12, %r64, %r49;
	mul.wide.u32 	%rd16, %r116, 4;
	add.s64 	%rd4, %rd2, %rd16;
	mov.f32 	%f325, 0f00000000;
	or.pred  	%p13, %p11, %p12;
	@%p13 bra 	$L__BB2_6;
	ld.global.nc.f32 	%f325, [%rd4];
$L__BB2_6:
	setp.ge.s32 	%p15, %r118, %r49;
	mov.f32 	%f324, 0f00000000;
	or.pred  	%p16, %p11, %p15;
	@%p16 bra 	$L__BB2_8;
	ld.global.nc.f32 	%f324, [%rd4+4];
$L__BB2_8:
	add.s32 	%r65, %r118, 1;
	setp.ge.s32 	%p18, %r65, %r49;
	mov.f32 	%f323, 0f00000000;
	or.pred  	%p19, %p11, %p18;
	@%p19 bra 	$L__BB2_10;
	ld.global.nc.f32 	%f323, [%rd4+8];
$L__BB2_10:
	mov.f32 	%f322, 0f00000000;
	or.pred  	%p22, %p11, %p8;
	@%p22 bra 	$L__BB2_12;
	ld.global.nc.f32 	%f322, [%rd4+12];
$L__BB2_12:
	add.s32 	%r66, %r8, 3;
	st.shared.v4.f32 	[%r9], {%f325, %f324, %f323, %f322};
	shr.u32 	%r67, %r113, 1;
	and.b32  	%r68, %r67, 1;
	setp.eq.b32 	%p23, %r68, 1;
	max.s32 	%r69, %r30, %r66;
	setp.ge.s32 	%p24, %r69, %r49;
	or.pred  	%p25, %p24, %p23;
	@%p25 bra 	$L__BB2_14;
	mul.wide.s32 	%rd20, %r111, 4;
	add.s64 	%rd21, %rd1, %rd20;
	ld.global.nc.v4.f32 	{%f332, %f331, %f330, %f329}, [%rd21];
	bra.uni 	$L__BB2_22;
$L__BB2_14:
	max.s32 	%r70, %r30, %r8;
	setp.ge.s32 	%p26, %r70, %r49;
	mul.wide.s32 	%rd19, %r111, 4;
	add.s64 	%rd5, %rd1, %rd19;
	mov.f32 	%f332, 0f00000000;
	@%p26 bra 	$L__BB2_16;
	ld.global.nc.f32 	%f332, [%rd5];
$L__BB2_16:
	add.s32 	%r71, %r8, 1;
	max.s32 	%r72, %r30, %r71;
	setp.ge.s32 	%p27, %r72, %r49;
	mov.f32 	%f331, 0f00000000;
	@%p27 bra 	$L__BB2_18;
	ld.global.nc.f32 	%f331, [%rd5+4];
$L__BB2_18:
	add.s32 	%r73, %r8, 2;
	max.s32 	%r74, %r30, %r73;
	setp.ge.s32 	%p28, %r74, %r49;
	mov.f32 	%f330, 0f00000000;
	@%p28 bra 	$L__BB2_20;
	ld.global.nc.f32 	%f330, [%rd5+8];
$L__BB2_20:
	add.s32 	%r75, %r8, 3;
	max.s32 	%r76, %r30, %r75;
	setp.ge.s32 	%p29, %r76, %r49;
	mov.f32 	%f329, 0f00000000;
	@%p29 bra 	$L__BB2_22;
	ld.global.nc.f32 	%f329, [%rd5+12];
$L__BB2_22:
	setp.lt.s32 	%p30, %r29, %r49;
	st.shared.v4.f32 	[%r10], {%f332, %f331, %f330, %f329};
	and.pred  	%p31, %p2, %p30;
	@%p31 bra 	$L__BB2_31;
	setp.ge.u32 	%p32, %r11, %r49;
	add.s32 	%r77, %r118, -1;
	setp.ge.s32 	%p33, %r77, %r49;
	mul.wide.u32 	%rd22, %r117, 4;
	add.s64 	%rd6, %rd2, %rd22;
	mov.f32 	%f339, 0f00000000;
	or.pred  	%p34, %p32, %p33;
	@%p34 bra 	$L__BB2_25;
	ld.global.nc.f32 	%f339, [%rd6];
$L__BB2_25:
	setp.ge.s32 	%p36, %r118, %r49;
	mov.f32 	%f338, 0f00000000;
	or.pred  	%p37, %p32, %p36;
	@%p37 bra 	$L__BB2_27;
	ld.global.nc.f32 	%f338, [%rd6+4];
$L__BB2_27:
	add.s32 	%r78, %r118, 1;
	setp.ge.s32 	%p39, %r78, %r49;
	mov.f32 	%f337, 0f00000000;
	or.pred  	%p40, %p32, %p39;
	@%p40 bra 	$L__BB2_29;
	ld.global.nc.f32 	%f337, [%rd6+8];
$L__BB2_29:
	setp.ge.s32 	%p41, %r29, %r49;
	mov.f32 	%f336, 0f00000000;
	or.pred  	%p43, %p32, %p41;
	@%p43 bra 	$L__BB2_32;
	ld.global.nc.f32 	%f336, [%rd6+12];
	bra.uni 	$L__BB2_32;
$L__BB2_31:
	mul.wide.u32 	%rd23, %r117, 4;
	add.s64 	%rd24, %rd2, %rd23;
	ld.global.nc.v4.f32 	{%f339, %f338, %f337, %f336}, [%rd24];
$L__BB2_32:
	add.s32 	%r79, %r8, 3;
	st.shared.v4.f32 	[%r9+144], {%f339, %f338, %f337, %f336};
	and.b32  	%r80, %r114, 3;
	setp.eq.s32 	%p44, %r80, 0;
	max.s32 	%r81, %r115, %r79;
	setp.lt.s32 	%p45, %r81, %r49;
	and.pred  	%p46, %p45, %p44;
	@%p46 bra 	$L__BB2_41;
	max.s32 	%r82, %r115, %r8;
	setp.ge.s32 	%p47, %r82, %r49;
	mul.wide.s32 	%rd25, %r112, 4;
	add.s64 	%rd7, %rd1, %rd25;
	mov.f32 	%f346, 0f00000000;
	@%p47 bra 	$L__BB2_35;
	ld.global.nc.f32 	%f346, [%rd7];
$L__BB2_35:
	add.s32 	%r83, %r8, 1;
	max.s32 	%r84, %r115, %r83;
	setp.ge.s32 	%p48, %r84, %r49;
	mov.f32 	%f345, 0f00000000;
	@%p48 bra 	$L__BB2_37;
	ld.global.nc.f32 	%f345, [%rd7+4];
$L__BB2_37:
	add.s32 	%r85, %r8, 2;
	max.s32 	%r86, %r115, %r85;
	setp.ge.s32 	%p49, %r86, %r49;
	mov.f32 	%f344, 0f00000000;
	@%p49 bra 	$L__BB2_39;
	ld.global.nc.f32 	%f344, [%rd7+8];
$L__BB2_39:
	add.s32 	%r87, %r8, 3;
	max.s32 	%r88, %r115, %r87;
	setp.ge.s32 	%p50, %r88, %r49;
	mov.f32 	%f343, 0f00000000;
	@%p50 bra 	$L__BB2_42;
	ld.global.nc.f32 	%f343, [%rd7+12];
	bra.uni 	$L__BB2_42;
$L__BB2_41:
	mul.wide.s32 	%rd26, %r112, 4;
	add.s64 	%rd27, %rd1, %rd26;
	ld.global.nc.v4.f32 	{%f346, %f345, %f344, %f343}, [%rd27];
$L__BB2_42:
	st.shared.v4.f32 	[%r10+144], {%f346, %f345, %f344, %f343};
	bar.sync 	0;
	mov.u32 	%r89, %tid.y;
	shl.b32 	%r90, %r89, 4;
	mov.u32 	%r91, _ZZ19SgemmVecTransKernelILi32EEvPfS0_S0_iE5smemB;
	add.s32 	%r92, %r91, %r90;
	ld.shared.v4.f32 	{%f127, %f128, %f129, %f130}, [%r92];
	mov.u32 	%r93, _ZZ19SgemmVecTransKernelILi32EEvPfS0_S0_iE5smemA;
	add.s32 	%r94, %r93, %r90;
	ld.shared.v4.f32 	{%f131, %f132, %f133, %f134}, [%r94];
	fma.rn.f32 	%f135, %f131, %f127, %f354;
	fma.rn.f32 	%f136, %f131, %f128, %f353;
	fma.rn.f32 	%f137, %f131, %f129, %f352;
	fma.rn.f32 	%f138, %f131, %f130, %f351;
	fma.rn.f32 	%f139, %f132, %f127, %f350;
	fma.rn.f32 	%f140, %f132, %f128, %f349;
	fma.rn.f32 	%f141, %f132, %f129, %f348;
	fma.rn.f32 	%f142, %f132, %f130, %f347;
	fma.rn.f32 	%f143, %f133, %f127, %f355;
	fma.rn.f32 	%f144, %f133, %f128, %f356;
	fma.rn.f32 	%f145, %f133, %f129, %f357;
	fma.rn.f32 	%f146, %f133, %f130, %f358;
	fma.rn.f32 	%f147, %f134, %f127, %f359;
	fma.rn.f32 	%f148, %f134, %f128, %f360;
	fma.rn.f32 	%f149, %f134, %f129, %f361;
	fma.rn.f32 	%f150, %f134, %f130, %f362;
	ld.shared.v4.f32 	{%f151, %f152, %f153, %f154}, [%r92+144];
	ld.shared.v4.f32 	{%f155, %f156, %f157, %f158}, [%r94+144];
	fma.rn.f32 	%f159, %f155, %f151, %f135;
	fma.rn.f32 	%f160, %f155, %f152, %f136;
	fma.rn.f32 	%f161, %f155, %f153, %f137;
	fma.rn.f32 	%f162, %f155, %f154, %f138;
	fma.rn.f32 	%f163, %f156, %f151, %f139;
	fma.rn.f32 	%f164, %f156, %f152, %f140;
	fma.rn.f32 	%f165, %f156, %f153, %f141;
	fma.rn.f32 	%f166, %f156, %f154, %f142;
	fma.rn.f32 	%f167, %f157, %f151, %f143;
	fma.rn.f32 	%f168, %f157, %f152, %f144;
	fma.rn.f32 	%f169, %f157, %f153, %f145;
	fma.rn.f32 	%f170, %f157, %f154, %f146;
	fma.rn.f32 	%f171, %f158, %f151, %f147;
	fma.rn.f32 	%f172, %f158, %f152, %f148;
	fma.rn.f32 	%f173, %f158, %f153, %f149;
	fma.rn.f32 	%f174, %f158, %f154, %f150;
	ld.shared.v4.f32 	{%f175, %f176, %f177, %f178}, [%r92+288];
	ld.shared.v4.f32 	{%f179, %f180, %f181, %f182}, [%r94+288];
	fma.rn.f32 	%f183, %f179, %f175, %f159;
	fma.rn.f32 	%f184, %f179, %f176, %f160;
	fma.rn.f32 	%f185, %f179, %f177, %f161;
	fma.rn.f32 	%f186, %f179, %f178, %f162;
	fma.rn.f32 	%f187, %f180, %f175, %f163;
	fma.rn.f32 	%f188, %f180, %f176, %f164;
	fma.rn.f32 	%f189, %f180, %f177, %f165;
	fma.rn.f32 	%f190, %f180, %f178, %f166;
	fma.rn.f32 	%f191, %f181, %f175, %f167;
	fma.rn.f32 	%f192, %f181, %f176, %f168;
	fma.rn.f32 	%f193, %f181, %f177, %f169;
	fma.rn.f32 	%f194, %f181, %f178, %f170;
	fma.rn.f32 	%f195, %f182, %f175, %f171;
	fma.rn.f32 	%f196, %f182, %f176, %f172;
	fma.rn.f32 	%f197, %f182, %f177, %f173;
	fma.rn.f32 	%f198, %f182, %f178, %f174;
	ld.shared.v4.f32 	{%f199, %f200, %f201, %f202}, [%r92+432];
	ld.shared.v4.f32 	{%f203, %f204, %f205, %f206}, [%r94+432];
	fma.rn.f32 	%f207, %f203, %f199, %f183;
	fma.rn.f32 	%f208, %f203, %f200, %f184;
	fma.rn.f32 	%f209, %f203, %f201, %f185;
	fma.rn.f32 	%f210, %f203, %f202, %f186;
	fma.rn.f32 	%f211, %f204, %f199, %f187;
	fma.rn.f32 	%f212, %f204, %f200, %f188;
	fma.rn.f32 	%f213, %f204, %f201, %f189;
	fma.rn.f32 	%f214, %f204, %f202, %f190;
	fma.rn.f32 	%f215, %f205, %f199, %f191;
	fma.rn.f32 	%f216, %f205, %f200, %f192;
	fma.rn.f32 	%f217, %f205, %f201, %f193;
	fma.rn.f32 	%f218, %f205, %f202, %f194;
	fma.rn.f32 	%f219, %f206, %f199, %f195;
	fma.rn.f32 	%f220, %f206, %f200, %f196;
	fma.rn.f32 	%f221, %f206, %f201, %f197;
	fma.rn.f32 	%f222, %f206, %f202, %f198;
	ld.shared.v4.f32 	{%f223, %f224, %f225, %f226}, [%r92+576];
	ld.shared.v4.f32 	{%f227, %f228, %f229, %f230}, [%r94+576];
	fma.rn.f32 	%f231, %f227, %f223, %f207;
	fma.rn.f32 	%f232, %f227, %f224, %f208;
	fma.rn.f32 	%f233, %f227, %f225, %f209;
	fma.rn.f32 	%f234, %f227, %f226, %f210;
	fma.rn.f32 	%f235, %f228, %f223, %f211;
	fma.rn.f32 	%f236, %f228, %f224, %f212;
	fma.rn.f32 	%f237, %f228, %f225, %f213;
	fma.rn.f32 	%f238, %f228, %f226, %f214;
	fma.rn.f32 	%f239, %f229, %f223, %f215;
	fma.rn.f32 	%f240, %f229, %f224, %f216;
	fma.rn.f32 	%f241, %f229, %f225, %f217;
	fma.rn.f32 	%f242, %f229, %f226, %f218;
	fma.rn.f32 	%f243, %f230, %f223, %f219;
	fma.rn.f32 	%f244, %f230, %f224, %f220;
	fma.rn.f32 	%f245, %f230, %f225, %f221;
	fma.rn.f32 	%f246, %f230, %f226, %f222;
	ld.shared.v4.f32 	{%f247, %f248, %f249, %f250}, [%r92+720];
	ld.shared.v4.f32 	{%f251, %f252, %f253, %f254}, [%r94+720];
	fma.rn.f32 	%f255, %f251, %f247, %f231;
	fma.rn.f32 	%f256, %f251, %f248, %f232;
	fma.rn.f32 	%f257, %f251, %f249, %f233;
	fma.rn.f32 	%f258, %f251, %f250, %f234;
	fma.rn.f32 	%f259, %f252, %f247, %f235;
	fma.rn.f32 	%f260, %f252, %f248, %f236;
	fma.rn.f32 	%f261, %f252, %f249, %f237;
	fma.rn.f32 	%f262, %f252, %f250, %f238;
	fma.rn.f32 	%f263, %f253, %f247, %f239;
	fma.rn.f32 	%f264, %f253, %f248, %f240;
	fma.rn.f32 	%f265, %f253, %f249, %f241;
	fma.rn.f32 	%f266, %f253, %f250, %f242;
	fma.rn.f32 	%f267, %f254, %f247, %f243;
	fma.rn.f32 	%f268, %f254, %f248, %f244;
	fma.rn.f32 	%f269, %f254, %f249, %f245;
	fma.rn.f32 	%f270, %f254, %f250, %f246;
	ld.shared.v4.f32 	{%f271, %f272, %f273, %f274}, [%r92+864];
	ld.shared.v4.f32 	{%f275, %f276, %f277, %f278}, [%r94+864];
	fma.rn.f32 	%f279, %f275, %f271, %f255;
	fma.rn.f32 	%f280, %f275, %f272, %f256;
	fma.rn.f32 	%f281, %f275, %f273, %f257;
	fma.rn.f32 	%f282, %f275, %f274, %f258;
	fma.rn.f32 	%f283, %f276, %f271, %f259;
	fma.rn.f32 	%f284, %f276, %f272, %f260;
	fma.rn.f32 	%f285, %f276, %f273, %f261;
	fma.rn.f32 	%f286, %f276, %f274, %f262;
	fma.rn.f32 	%f287, %f277, %f271, %f263;
	fma.rn.f32 	%f288, %f277, %f272, %f264;
	fma.rn.f32 	%f289, %f277, %f273, %f265;
	fma.rn.f32 	%f290, %f277, %f274, %f266;
	fma.rn.f32 	%f291, %f278, %f271, %f267;
	fma.rn.f32 	%f292, %f278, %f272, %f268;
	fma.rn.f32 	%f293, %f278, %f273, %f269;
	fma.rn.f32 	%f294, %f278, %f274, %f270;
	ld.shared.v4.f32 	{%f295, %f296, %f297, %f298}, [%r92+1008];
	ld.shared.v4.f32 	{%f299, %f300, %f301, %f302}, [%r94+1008];
	fma.rn.f32 	%f354, %f299, %f295, %f279;
	fma.rn.f32 	%f353, %f299, %f296, %f280;
	fma.rn.f32 	%f352, %f299, %f297, %f281;
	fma.rn.f32 	%f351, %f299, %f298, %f282;
	fma.rn.f32 	%f350, %f300, %f295, %f283;
	fma.rn.f32 	%f349, %f300, %f296, %f284;
	fma.rn.f32 	%f348, %f300, %f297, %f285;
	fma.rn.f32 	%f347, %f300, %f298, %f286;
	fma.rn.f32 	%f355, %f301, %f295, %f287;
	fma.rn.f32 	%f356, %f301, %f296, %f288;
	fma.rn.f32 	%f357, %f301, %f297, %f289;
	fma.rn.f32 	%f358, %f301, %f298, %f290;
	fma.rn.f32 	%f359, %f302, %f295, %f291;
	fma.rn.f32 	%f360, %f302, %f296, %f292;
	fma.rn.f32 	%f361, %f302, %f297, %f293;
	fma.rn.f32 	%f362, %f302, %f298, %f294;
	bar.sync 	0;
	add.s32 	%r118, %r118, 32;
	add.s32 	%r117, %r117, 32;
	add.s32 	%r116, %r116, 32;
	add.s32 	%r115, %r115, 32;
	shl.b32 	%r95, %r49, 5;
	add.s32 	%r114, %r114, %r95;
	add.s32 	%r113, %r113, %r95;
	add.s32 	%r112, %r112, %r95;
	add.s32 	%r111, %r111, %r95;
	add.s32 	%r110, %r20, 32;
	add.s32 	%r96, %r20, 31;
	setp.lt.s32 	%p51, %r96, %r49;
	@%p51 bra 	$L__BB2_2;
$L__BB2_43:
	mov.u32 	%r97, %tid.y;
	shl.b32 	%r98, %r97, 1;
	mov.u32 	%r99, %ctaid.y;
	shl.b32 	%r100, %r99, 5;
	add.s32 	%r40, %r100, %r98;
	mov.u32 	%r101, %tid.x;
	shl.b32 	%r102, %r101, 3;
	add.s32 	%r41, %r4, %r102;
	setp.ge.s32 	%p52, %r40, %r49;
	@%p52 bra 	$L__BB2_79;
	mul.lo.s32 	%r42, %r40, %r49;
	setp.ge.s32 	%p53, %r41, %r49;
	@%p53 bra 	$L__BB2_46;
	add.s32 	%r103, %r41, %r42;
	mul.wide.s32 	%rd28, %r103, 4;
	add.s64 	%rd29, %rd3, %rd28;
	st.global.f32 	[%rd29], %f354;
$L__BB2_46:
	add.s32 	%r43, %r41, 1;
	setp.ge.s32 	%p54, %r43, %r49;
	cvt.s64.s32 	%rd30, %r42;
	cvt.s64.s32 	%rd8, %r41;
	add.s64 	%rd31, %rd8, %rd30;
	shl.b64 	%rd32, %rd31, 2;
	add.s64 	%rd9, %rd3, %rd32;
	@%p54 bra 	$L__BB2_48;
	st.global.f32 	[%rd9+4], %f353;
$L__BB2_48:
	add.s32 	%r44, %r41, 2;
	setp.ge.s32 	%p55, %r44, %r49;
	@%p55 bra 	$L__BB2_50;
	st.global.f32 	[%rd9+8], %f352;
$L__BB2_50:
	add.s32 	%r45, %r41, 3;
	setp.ge.s32 	%p56, %r45, %r49;
	@%p56 bra 	$L__BB2_52;
	st.global.f32 	[%rd9+12], %f351;
$L__BB2_52:
	add.s32 	%r104, %r40, 1;
	setp.ge.s32 	%p57, %r104, %r49;
	@%p57 bra 	$L__BB2_79;
	setp.ge.s32 	%p58, %r41, %r49;
	add.s32 	%r46, %r42, %r49;
	@%p58 bra 	$L__BB2_55;
	add.s32 	%r105, %r41, %r46;
	mul.wide.s32 	%rd33, %r105, 4;
	add.s64 	%rd34, %rd3, %rd33;
	st.global.f32 	[%rd34], %f350;
$L__BB2_55:
	setp.ge.s32 	%p59, %r43, %r49;
	cvt.s64.s32 	%rd35, %r46;
	add.s64 	%rd36, %rd8, %rd35;
	shl.b64 	%rd37, %rd36, 2;
	add.s64 	%rd10, %rd3, %rd37;
	@%p59 bra 	$L__BB2_57;
	st.global.f32 	[%rd10+4], %f349;
$L__BB2_57:
	setp.ge.s32 	%p60, %r44, %r49;
	@%p60 bra 	$L__BB2_59;
	st.global.f32 	[%rd10+8], %f348;
$L__BB2_59:
	setp.ge.s32 	%p61, %r45, %r49;
	@%p61 bra 	$L__BB2_61;
	st.global.f32 	[%rd10+12], %f347;
$L__BB2_61:
	add.s32 	%r106, %r40, 2;
	setp.ge.s32 	%p62, %r106, %r49;
	@%p62 bra 	$L__BB2_79;
	setp.ge.s32 	%p63, %r41, %r49;
	add.s32 	%r47, %r46, %r49;
	@%p63 bra 	$L__BB2_64;
	add.s32 	%r107, %r41, %r47;
	mul.wide.s32 	%rd38, %r107, 4;
	add.s64 	%rd39, %rd3, %rd38;
	st.global.f32 	[%rd39], %f355;
$L__BB2_64:
	setp.ge.s32 	%p64, %r43, %r49;
	cvt.s64.s32 	%rd40, %r47;
	add.s64 	%rd41, %rd8, %rd40;
	shl.b64 	%rd42, %rd41, 2;
	add.s64 	%rd11, %rd3, %rd42;
	@%p64 bra 	$L__BB2_66;
	st.global.f32 	[%rd11+4], %f356;
$L__BB2_66:
	setp.ge.s32 	%p65, %r44, %r49;
	@%p65 bra 	$L__BB2_68;
	st.global.f32 	[%rd11+8], %f357;
$L__BB2_68:
	setp.ge.s32 	%p66, %r45, %r49;
	@%p66 bra 	$L__BB2_70;
	st.global.f32 	[%rd11+12], %f358;
$L__BB2_70:
	add.s32 	%r108, %r40, 3;
	setp.ge.s32 	%p67, %r108, %r49;
	@%p67 bra 	$L__BB2_79;
	setp.ge.s32 	%p68, %r41, %r49;
	add.s32 	%r48, %r47, %r49;
	@%p68 bra 	$L__BB2_73;
	add.s32 	%r109, %r41, %r48;
	mul.wide.s32 	%rd43, %r109, 4;
	add.s64 	%rd44, %rd3, %rd43;
	st.global.f32 	[%rd44], %f359;
$L__BB2_73:
	setp.ge.s32 	%p69, %r43, %r49;
	cvt.s64.s32 	%rd45, %r48;
	add.s64 	%rd46, %rd8, %rd45;
	shl.b64 	%rd47, %rd46, 2;
	add.s64 	%rd12, %rd3, %rd47;
	@%p69 bra 	$L__BB2_75;
	st.global.f32 	[%rd12+4], %f360;
$L__BB2_75:
	setp.ge.s32 	%p70, %r44, %r49;
	@%p70 bra 	$L__BB2_77;
	st.global.f32 	[%rd12+8], %f361;
$L__BB2_77:
	setp.ge.s32 	%p71, %r45, %r49;
	@%p71 bra 	$L__BB2_79;
	st.global.f32 	[%rd12+12], %f362;
$L__BB2_79:
	ret;

}
	// .globl	_Z14SgemmVecKernelILi32EEvPfS0_S0_i
.visible .entry _Z14SgemmVecKernelILi32EEvPfS0_S0_i(
	.param .u64 .ptr .align 1 _Z14SgemmVecKernelILi32EEvPfS0_S0_i_param_0,
	.param .u64 .ptr .align 1 _Z14SgemmVecKernelILi32EEvPfS0_S0_i_param_1,
	.param .u64 .ptr .align 1 _Z14SgemmVecKernelILi32EEvPfS0_S0_i_param_2,
	.param .u32 _Z14SgemmVecKernelILi32EEvPfS0_S0_i_param_3
)
{
	.reg .pred 	%p<72>;
	.reg .b32 	%r<118>;
	.reg .b32 	%f<363>;
	.reg .b64 	%rd<48>;
	// demoted variable
	.shared .align 16 .b8 _ZZ14SgemmVecKernelILi32EEvPfS0_S0_iE5smemA[4608];
	// demoted variable
	.shared .align 16 .b8 _ZZ14SgemmVecKernelILi32EEvPfS0_S0_iE5smemB[4608];
	ld.param.u64 	%rd13, [_Z14SgemmVecKernelILi32EEvPfS0_S0_i_param_0];
	ld.param.u64 	%rd14, [_Z14SgemmVecKernelILi32EEvPfS0_S0_i_param_1];
	ld.param.u64 	%rd15, [_Z14SgemmVecKernelILi32EEvPfS0_S0_i_param_2];
	ld.param.u32 	%r49, [_Z14SgemmVecKernelILi32EEvPfS0_S0_i_param_3];
	cvta.to.global.u64 	%rd1, %rd14;
	cvta.to.global.u64 	%rd2, %rd13;
	cvta.to.global.u64 	%rd3, %rd15;
	mov.u32 	%r1, %tid.x;
	mov.u32 	%r2, %tid.y;
	mov.u32 	%r50, %ctaid.y;
	shl.b32 	%r3, %r50, 5;
	mov.u32 	%r51, %ctaid.x;
	shl.b32 	%r4, %r51, 5;
	shl.b32 	%r5, %r2, 1;
	shl.b32 	%r6, %r1, 3;
	setp.lt.s32 	%p3, %r49, 1;
	mov.f32 	%f347, 0f00000000;
	mov.f32 	%f348, %f347;
	mov.f32 	%f349, %f347;
	mov.f32 	%f350, %f347;
	mov.f32 	%f351, %f347;
	mov.f32 	%f352, %f347;
	mov.f32 	%f353, %f347;
	mov.f32 	%f354, %f347;
	mov.f32 	%f355, %f347;
	mov.f32 	%f356, %f347;
	mov.f32 	%f357, %f347;
	mov.f32 	%f358, %f347;
	mov.f32 	%f359, %f347;
	mov.f32 	%f360, %f347;
	mov.f32 	%f361, %f347;
	mov.f32 	%f362, %f347;
	@%p3 bra 	$L__BB3_43;
	add.s32 	%r7, %r3, %r5;
	shl.b32 	%r53, %r1, 4;
	mov.u32 	%r54, _ZZ14SgemmVecKernelILi32EEvPfS0_S0_iE5smemA;
	add.s32 	%r55, %r54, %r53;
	add.s32 	%r8, %r4, %r6;
	mov.u32 	%r56, _ZZ14SgemmVecKernelILi32EEvPfS0_S0_iE5smemB;
	add.s32 	%r9, %r56, %r53;
	mul.lo.s32 	%r57, %r7, %r49;
	and.b32  	%r58, %r57, 2;
	setp.eq.s32 	%p4, %r58, 0;
	setp.lt.u32 	%p5, %r7, %r49;
	and.pred  	%p1, %p5, %p4;
	mad.lo.s32 	%r10, %r5, 144, %r55;
	add.s32 	%r11, %r7, 1;
	add.s32 	%r59, %r57, %r49;
	and.b32  	%r60, %r59, 3;
	setp.eq.s32 	%p6, %r60, 0;
	setp.lt.u32 	%p7, %r11, %r49;
	and.pred  	%p2, %p7, %p6;
	add.s32 	%r117, %r6, 1;
	add.s32 	%r116, %r59, %r6;
	add.s32 	%r115, %r57, %r6;
	add.s32 	%r114, %r5, 1;
	mad.lo.s32 	%r113, %r49, %r5, %r49;
	mul.lo.s32 	%r61, %r2, %r49;
	shl.b32 	%r112, %r61, 1;
	add.s32 	%r111, %r8, %r113;
	add.s32 	%r110, %r8, %r112;
	mov.f32 	%f347, 0f00000000;
	mov.b32 	%r109, 1;
	not.pred 	%p9, %p1;
$L__BB3_2:
	mov.u32 	%r20, %r109;
	add.s32 	%r29, %r117, 2;
	setp.ge.s32 	%p8, %r29, %r49;
	add.s32 	%r30, %r114, -1;
	or.pred  	%p10, %p9, %p8;
	@%p10 bra 	$L__BB3_4;
	mul.wide.u32 	%rd17, %r115, 4;
	add.s64 	%rd18, %rd2, %rd17;
	ld.global.nc.v4.f32 	{%f325, %f324, %f323, %f322}, [%rd18];
	bra.uni 	$L__BB3_12;
$L__BB3_4:
	setp.ge.u32 	%p11, %r7, %r49;
	add.s32 	%r62, %r117, -1;
	setp.ge.s32 	%p12, %r62, %r49;
	mul.wide.u32 	%rd16, %r115, 4;
	add.s64 	%rd4, %rd2, %rd16;
	mov.f32 	%f325, 0f00000000;
	or.pred  	%p13, %p11, %p12;
	@%p13 bra 	$L__BB3_6;
	ld.global.nc.f32 	%f325, [%rd4];
$L__BB3_6:
	setp.ge.s32 	%p15, %r117, %r49;
	mov.f32 	%f324, 0f00000000;
	or.pred  	%p16, %p11, %p15;
	@%p16 bra 	$L__BB3_8;
	ld.global.nc.f32 	%f324, [%rd4+4];
$L__BB3_8:
	add.s32 	%r63, %r117, 1;
	setp.ge.s32 	%p18, %r63, %r49;
	mov.f32 	%f323, 0f00000000;
	or.pred  	%p19, %p11, %p18;
	@%p19 bra 	$L__BB3_10;
	ld.global.nc.f32 	%f323, [%rd4+8];
$L__BB3_10:
	mov.f32 	%f322, 0f00000000;
	or.pred  	%p22, %p11, %p8;
	@%p22 bra 	$L__BB3_12;
	ld.global.nc.f32 	%f322, [%rd4+12];
$L__BB3_12:
	add.s32 	%r64, %r8, 3;
	st.shared.v4.f32 	[%r10], {%f325, %f324, %f323, %f322};
	shr.u32 	%r65, %r112, 1;
	and.b32  	%r66, %r65, 1;
	setp.eq.b32 	%p23, %r66, 1;
	max.s32 	%r67, %r30, %r64;
	setp.ge.s32 	%p24, %r67, %r49;
	or.pred  	%p25, %p24, %p23;
	@%p25 bra 	$L__BB3_14;
	mul.wide.s32 	%rd20, %r110, 4;
	add.s64 	%rd21, %rd1, %rd20;
	ld.global.nc.v4.f32 	{%f332, %f331, %f330, %f329}, [%rd21];
	bra.uni 	$L__BB3_22;
$L__BB3_14:
	max.s32 	%r68, %r30, %r8;
	setp.ge.s32 	%p26, %r68, %r49;
	mul.wide.s32 	%rd19, %r110, 4;
	add.s64 	%rd5, %rd1, %rd19;
	mov.f32 	%f332, 0f00000000;
	@%p26 bra 	$L__BB3_16;
	ld.global.nc.f32 	%f332, [%rd5];
$L__BB3_16:
	add.s32 	%r69, %r8, 1;
	max.s32 	%r70, %r30, %r69;
	setp.ge.s32 	%p27, %r70, %r49;
	mov.f32 	%f331, 0f00000000;
	@%p27 bra 	$L__BB3_18;
	ld.global.nc.f32 	%f331, [%rd5+4];
$L__BB3_18:
	add.s32 	%r71, %r8, 2;
	max.s32 	%r72, %r30, %r71;
	setp.ge.s32 	%p28, %r72, %r49;
	mov.f32 	%f330, 0f00000000;
	@%p28 bra 	$L__BB3_20;
	ld.global.nc.f32 	%f330, [%rd5+8];
$L__BB3_20:
	add.s32 	%r73, %r8, 3;
	max.s32 	%r74, %r30, %r73;
	setp.ge.s32 	%p29, %r74, %r49;
	mov.f32 	%f329, 0f00000000;
	@%p29 bra 	$L__BB3_22;
	ld.global.nc.f32 	%f329, [%rd5+12];
$L__BB3_22:
	setp.lt.s32 	%p30, %r29, %r49;
	mov.u32 	%r75, %tid.y;
	mad.lo.s32 	%r76, %r75, 288, %r9;
	st.shared.v4.f32 	[%r76], {%f332, %f331, %f330, %f329};
	and.pred  	%p31, %p2, %p30;
	@%p31 bra 	$L__BB3_31;
	setp.ge.u32 	%p32, %r11, %r49;
	add.s32 	%r77, %r117, -1;
	setp.ge.s32 	%p33, %r77, %r49;
	mul.wide.u32 	%rd22, %r116, 4;
	add.s64 	%rd6, %rd2, %rd22;
	mov.f32 	%f339, 0f00000000;
	or.pred  	%p34, %p32, %p33;
	@%p34 bra 	$L__BB3_25;
	ld.global.nc.f32 	%f339, [%rd6];
$L__BB3_25:
	setp.ge.s32 	%p36, %r117, %r49;
	mov.f32 	%f338, 0f00000000;
	or.pred  	%p37, %p32, %p36;
	@%p37 bra 	$L__BB3_27;
	ld.global.nc.f32 	%f338, [%rd6+4];
$L__BB3_27:
	add.s32 	%r78, %r117, 1;
	setp.ge.s32 	%p39, %r78, %r49;
	mov.f32 	%f337, 0f00000000;
	or.pred  	%p40, %p32, %p39;
	@%p40 bra 	$L__BB3_29;
	ld.global.nc.f32 	%f337, [%rd6+8];
$L__BB3_29:
	setp.ge.s32 	%p41, %r29, %r49;
	mov.f32 	%f336, 0f00000000;
	or.pred  	%p43, %p32, %p41;
	@%p43 bra 	$L__BB3_32;
	ld.global.nc.f32 	%f336, [%rd6+12];
	bra.uni 	$L__BB3_32;
$L__BB3_31:
	mul.wide.u32 	%rd23, %r116, 4;
	add.s64 	%rd24, %rd2, %rd23;
	ld.global.nc.v4.f32 	{%f339, %f338, %f337, %f336}, [%rd24];
$L__BB3_32:
	add.s32 	%r79, %r8, 3;
	st.shared.v4.f32 	[%r10+144], {%f339, %f338, %f337, %f336};
	and.b32  	%r80, %r113, 3;
	setp.eq.s32 	%p44, %r80, 0;
	max.s32 	%r81, %r114, %r79;
	setp.lt.s32 	%p45, %r81, %r49;
	and.pred  	%p46, %p45, %p44;
	@%p46 bra 	$L__BB3_41;
	max.s32 	%r82, %r114, %r8;
	setp.ge.s32 	%p47, %r82, %r49;
	mul.wide.s32 	%rd25, %r111, 4;
	add.s64 	%rd7, %rd1, %rd25;
	mov.f32 	%f346, 0f00000000;
	@%p47 bra 	$L__BB3_35;
	ld.global.nc.f32 	%f346, [%rd7];
$L__BB3_35:
	add.s32 	%r83, %r8, 1;
	max.s32 	%r84, %r114, %r83;
	setp.ge.s32 	%p48, %r84, %r49;
	mov.f32 	%f345, 0f00000000;
	@%p48 bra 	$L__BB3_37;
	ld.global.nc.f32 	%f345, [%rd7+4];
$L__BB3_37:
	add.s32 	%r85, %r8, 2;
	max.s32 	%r86, %r114, %r85;
	setp.ge.s32 	%p49, %r86, %r49;
	mov.f32 	%f344, 0f00000000;
	@%p49 bra 	$L__BB3_39;
	ld.global.nc.f32 	%f344, [%rd7+8];
$L__BB3_39:
	add.s32 	%r87, %r8, 3;
	max.s32 	%r88, %r114, %r87;
	setp.ge.s32 	%p50, %r88, %r49;
	mov.f32 	%f343, 0f00000000;
	@%p50 bra 	$L__BB3_42;
	ld.global.nc.f32 	%f343, [%rd7+12];
	bra.uni 	$L__BB3_42;
$L__BB3_41:
	mul.wide.s32 	%rd26, %r111, 4;
	add.s64 	%rd27, %rd1, %rd26;
	ld.global.nc.v4.f32 	{%f346, %f345, %f344, %f343}, [%rd27];
$L__BB3_42:
	mov.u32 	%r89, %tid.y;
	mad.lo.s32 	%r90, %r89, 288, %r9;
	st.shared.v4.f32 	[%r90+144], {%f346, %f345, %f344, %f343};
	bar.sync 	0;
	ld.shared.v4.f32 	{%f127, %f128, %f129, %f130}, [%r9];
	shl.b32 	%r91, %r89, 4;
	mov.u32 	%r92, _ZZ14SgemmVecKernelILi32EEvPfS0_S0_iE5smemA;
	add.s32 	%r93, %r92, %r91;
	ld.shared.v4.f32 	{%f131, %f132, %f133, %f134}, [%r93];
	fma.rn.f32 	%f135, %f131, %f127, %f354;
	fma.rn.f32 	%f136, %f131, %f128, %f353;
	fma.rn.f32 	%f137, %f131, %f129, %f352;
	fma.rn.f32 	%f138, %f131, %f130, %f351;
	fma.rn.f32 	%f139, %f132, %f127, %f350;
	fma.rn.f32 	%f140, %f132, %f128, %f349;
	fma.rn.f32 	%f141, %f132, %f129, %f348;
	fma.rn.f32 	%f142, %f132, %f130, %f347;
	fma.rn.f32 	%f143, %f133, %f127, %f355;
	fma.rn.f32 	%f144, %f133, %f128, %f356;
	fma.rn.f32 	%f145, %f133, %f129, %f357;
	fma.rn.f32 	%f146, %f133, %f130, %f358;
	fma.rn.f32 	%f147, %f134, %f127, %f359;
	fma.rn.f32 	%f148, %f134, %f128, %f360;
	fma.rn.f32 	%f149, %f134, %f129, %f361;
	fma.rn.f32 	%f150, %f134, %f130, %f362;
	ld.shared.v4.f32 	{%f151, %f152, %f153, %f154}, [%r9+144];
	ld.shared.v4.f32 	{%f155, %f156, %f157, %f158}, [%r93+144];
	fma.rn.f32 	%f159, %f155, %f151, %f135;
	fma.rn.f32 	%f160, %f155, %f152, %f136;
	fma.rn.f32 	%f161, %f155, %f153, %f137;
	fma.rn.f32 	%f162, %f155, %f154, %f138;
	fma.rn.f32 	%f163, %f156, %f151, %f139;
	fma.rn.f32 	%f164, %f156, %f152, %f140;
	fma.rn.f32 	%f165, %f156, %f153, %f141;
	fma.rn.f32 	%f166, %f156, %f154, %f142;
	fma.rn.f32 	%f167, %f157, %f151, %f143;
	fma.rn.f32 	%f168, %f157, %f152, %f144;
	fma.rn.f32 	%f169, %f157, %f153, %f145;
	fma.rn.f32 	%f170, %f157, %f154, %f146;
	fma.rn.f32 	%f171, %f158, %f151, %f147;
	fma.rn.f32 	%f172, %f158, %f152, %f148;
	fma.rn.f32 	%f173, %f158, %f153, %f149;
	fma.rn.f32 	%f174, %f158, %f154, %f150;
	ld.shared.v4.f32 	{%f175, %f176, %f177, %f178}, [%r9+288];
	ld.shared.v4.f32 	{%f179, %f180, %f181, %f182}, [%r93+288];
	fma.rn.f32 	%f183, %f179, %f175, %f159;
	fma.rn.f32 	%f184, %f179, %f176, %f160;
	fma.rn.f32 	%f185, %f179, %f177, %f161;
	fma.rn.f32 	%f186, %f179, %f178, %f162;
	fma.rn.f32 	%f187, %f180, %f175, %f163;
	fma.rn.f32 	%f188, %f180, %f176, %f164;
	fma.rn.f32 	%f189, %f180, %f177, %f165;
	fma.rn.f32 	%f190, %f180, %f178, %f166;
	fma.rn.f32 	%f191, %f181, %f175, %f167;
	fma.rn.f32 	%f192, %f181, %f176, %f168;
	fma.rn.f32 	%f193, %f181, %f177, %f169;
	fma.rn.f32 	%f194, %f181, %f178, %f170;
	fma.rn.f32 	%f195, %f182, %f175, %f171;
	fma.rn.f32 	%f196, %f182, %f176, %f172;
	fma.rn.f32 	%f197, %f182, %f177, %f173;
	fma.rn.f32 	%f198, %f182, %f178, %f174;
	ld.shared.v4.f32 	{%f199, %f200, %f201, %f202}, [%r9+432];
	ld.shared.v4.f32 	{%f203, %f204, %f205, %f206}, [%r93+432];
	fma.rn.f32 	%f207, %f203, %f199, %f183;
	fma.rn.f32 	%f208, %f203, %f200, %f184;
	fma.rn.f32 	%f209, %f203, %f201, %f185;
	fma.rn.f32 	%f210, %f203, %f202, %f186;
	fma.rn.f32 	%f211, %f204, %f199, %f187;
	fma.rn.f32 	%f212, %f204, %f200, %f188;
	fma.rn.f32 	%f213, %f204, %f201, %f189;
	fma.rn.f32 	%f214, %f204, %f202, %f190;
	fma.rn.f32 	%f215, %f205, %f199, %f191;
	fma.rn.f32 	%f216, %f205, %f200, %f192;
	fma.rn.f32 	%f217, %f205, %f201, %f193;
	fma.rn.f32 	%f218, %f205, %f202, %f194;
	fma.rn.f32 	%f219, %f206, %f199, %f195;
	fma.rn.f32 	%f220, %f206, %f200, %f196;
	fma.rn.f32 	%f221, %f206, %f201, %f197;
	fma.rn.f32 	%f222, %f206, %f202, %f198;
	ld.shared.v4.f32 	{%f223, %f224, %f225, %f226}, [%r9+576];
	ld.shared.v4.f32 	{%f227, %f228, %f229, %f230}, [%r93+576];
	fma.rn.f32 	%f231, %f227, %f223, %f207;
	fma.rn.f32 	%f232, %f227, %f224, %f208;
	fma.rn.f32 	%f233, %f227, %f225, %f209;
	fma.rn.f32 	%f234, %f227, %f226, %f210;
	fma.rn.f32 	%f235, %f228, %f223, %f211;
	fma.rn.f32 	%f236, %f228, %f224, %f212;
	fma.rn.f32 	%f237, %f228, %f225, %f213;
	fma.rn.f32 	%f238, %f228, %f226, %f214;
	fma.rn.f32 	%f239, %f229, %f223, %f215;
	fma.rn.f32 	%f240, %f229, %f224, %f216;
	fma.rn.f32 	%f241, %f229, %f225, %f217;
	fma.rn.f32 	%f242, %f229, %f226, %f218;
	fma.rn.f32 	%f243, %f230, %f223, %f219;
	fma.rn.f32 	%f244, %f230, %f224, %f220;
	fma.rn.f32 	%f245, %f230, %f225, %f221;
	fma.rn.f32 	%f246, %f230, %f226, %f222;
	ld.shared.v4.f32 	{%f247, %f248, %f249, %f250}, [%r9+720];
	ld.shared.v4.f32 	{%f251, %f252, %f253, %f254}, [%r93+720];
	fma.rn.f32 	%f255, %f251, %f247, %f231;
	fma.rn.f32 	%f256, %f251, %f248, %f232;
	fma.rn.f32 	%f257, %f251, %f249, %f233;
	fma.rn.f32 	%f258, %f251, %f250, %f234;
	fma.rn.f32 	%f259, %f252, %f247, %f235;
	fma.rn.f32 	%f260, %f252, %f248, %f236;
	fma.rn.f32 	%f261, %f252, %f249, %f237;
	fma.rn.f32 	%f262, %f252, %f250, %f238;
	fma.rn.f32 	%f263, %f253, %f247, %f239;
	fma.rn.f32 	%f264, %f253, %f248, %f240;
	fma.rn.f32 	%f265, %f253, %f249, %f241;
	fma.rn.f32 	%f266, %f253, %f250, %f242;
	fma.rn.f32 	%f267, %f254, %f247, %f243;
	fma.rn.f32 	%f268, %f254, %f248, %f244;
	fma.rn.f32 	%f269, %f254, %f249, %f245;
	fma.rn.f32 	%f270, %f254, %f250, %f246;
	ld.shared.v4.f32 	{%f271, %f272, %f273, %f274}, [%r9+864];
	ld.shared.v4.f32 	{%f275, %f276, %f277, %f278}, [%r93+864];
	fma.rn.f32 	%f279, %f275, %f271, %f255;
	fma.rn.f32 	%f280, %f275, %f272, %f256;
	fma.rn.f32 	%f281, %f275, %f273, %f257;
	fma.rn.f32 	%f282, %f275, %f274, %f258;
	fma.rn.f32 	%f283, %f276, %f271, %f259;
	fma.rn.f32 	%f284, %f276, %f272, %f260;
	fma.rn.f32 	%f285, %f276, %f273, %f261;
	fma.rn.f32 	%f286, %f276, %f274, %f262;
	fma.rn.f32 	%f287, %f277, %f271, %f263;
	fma.rn.f32 	%f288, %f277, %f272, %f264;
	fma.rn.f32 	%f289, %f277, %f273, %f265;
	fma.rn.f32 	%f290, %f277, %f274, %f266;
	fma.rn.f32 	%f291, %f278, %f271, %f267;
	fma.rn.f32 	%f292, %f278, %f272, %f268;
	fma.rn.f32 	%f293, %f278, %f273, %f269;
	fma.rn.f32 	%f294, %f278, %f274, %f270;
	ld.shared.v4.f32 	{%f295, %f296, %f297, %f298}, [%r9+1008];
	ld.shared.v4.f32 	{%f299, %f300, %f301, %f302}, [%r93+1008];
	fma.rn.f32 	%f354, %f299, %f295, %f279;
	fma.rn.f32 	%f353, %f299, %f296, %f280;
	fma.rn.f32 	%f352, %f299, %f297, %f281;
	fma.rn.f32 	%f351, %f299, %f298, %f282;
	fma.rn.f32 	%f350, %f300, %f295, %f283;
	fma.rn.f32 	%f349, %f300, %f296, %f284;
	fma.rn.f32 	%f348, %f300, %f297, %f285;
	fma.rn.f32 	%f347, %f300, %f298, %f286;
	fma.rn.f32 	%f355, %f301, %f295, %f287;
	fma.rn.f32 	%f356, %f301, %f296, %f288;
	fma.rn.f32 	%f357, %f301, %f297, %f289;
	fma.rn.f32 	%f358, %f301, %f298, %f290;
	fma.rn.f32 	%f359, %f302, %f295, %f291;
	fma.rn.f32 	%f360, %f302, %f296, %f292;
	fma.rn.f32 	%f361, %f302, %f297, %f293;
	fma.rn.f32 	%f362, %f302, %f298, %f294;
	bar.sync 	0;
	add.s32 	%r117, %r117, 32;
	add.s32 	%r116, %r116, 32;
	add.s32 	%r115, %r115, 32;
	add.s32 	%r114, %r114, 32;
	shl.b32 	%r94, %r49, 5;
	add.s32 	%r113, %r113, %r94;
	add.s32 	%r112, %r112, %r94;
	add.s32 	%r111, %r111, %r94;
	add.s32 	%r110, %r110, %r94;
	add.s32 	%r109, %r20, 32;
	add.s32 	%r95, %r20, 31;
	setp.lt.s32 	%p51, %r95, %r49;
	@%p51 bra 	$L__BB3_2;
$L__BB3_43:
	mov.u32 	%r96, %tid.y;
	shl.b32 	%r97, %r96, 1;
	mov.u32 	%r98, %ctaid.y;
	shl.b32 	%r99, %r98, 5;
	add.s32 	%r40, %r99, %r97;
	mov.u32 	%r100, %tid.x;
	shl.b32 	%r101, %r100, 3;
	add.s32 	%r41, %r4, %r101;
	setp.ge.s32 	%p52, %r40, %r49;
	@%p52 bra 	$L__BB3_79;
	mul.lo.s32 	%r42, %r40, %r49;
	setp.ge.s32 	%p53, %r41, %r49;
	@%p53 bra 	$L__BB3_46;
	add.s32 	%r102, %r41, %r42;
	mul.wide.s32 	%rd28, %r102, 4;
	add.s64 	%rd29, %rd3, %rd28;
	st.global.f32 	[%rd29], %f354;
$L__BB3_46:
	add.s32 	%r43, %r41, 1;
	setp.ge.s32 	%p54, %r43, %r49;
	cvt.s64.s32 	%rd30, %r42;
	cvt.s64.s32 	%rd8, %r41;
	add.s64 	%rd31, %rd8, %rd30;
	shl.b64 	%rd32, %rd31, 2;
	add.s64 	%rd9, %rd3, %rd32;
	@%p54 bra 	$L__BB3_48;
	st.global.f32 	[%rd9+4], %f353;
$L__BB3_48:
	add.s32 	%r44, %r41, 2;
	setp.ge.s32 	%p55, %r44, %r49;
	@%p55 bra 	$L__BB3_50;
	st.global.f32 	[%rd9+8], %f352;
$L__BB3_50:
	add.s32 	%r45, %r41, 3;
	setp.ge.s32 	%p56, %r45, %r49;
	@%p56 bra 	$L__BB3_52;
	st.global.f32 	[%rd9+12], %f351;
$L__BB3_52:
	add.s32 	%r103, %r40, 1;
	setp.ge.s32 	%p57, %r103, %r49;
	@%p57 bra 	$L__BB3_79;
	setp.ge.s32 	%p58, %r41, %r49;
	add.s32 	%r46, %r42, %r49;
	@%p58 bra 	$L__BB3_55;
	add.s32 	%r104, %r41, %r46;
	mul.wide.s32 	%rd33, %r104, 4;
	add.s64 	%rd34, %rd3, %rd33;
	st.global.f32 	[%rd34], %f350;
$L__BB3_55:
	setp.ge.s32 	%p59, %r43, %r49;
	cvt.s64.s32 	%rd35, %r46;
	add.s64 	%rd36, %rd8, %rd35;
	shl.b64 	%rd37, %rd36, 2;
	add.s64 	%rd10, %rd3, %rd37;
	@%p59 bra 	$L__BB3_57;
	st.global.f32 	[%rd10+4], %f349;
$L__BB3_57:
	setp.ge.s32 	%p60, %r44, %r49;
	@%p60 bra 	$L__BB3_59;
	st.global.f32 	[%rd10+8], %f348;
$L__BB3_59:
	setp.ge.s32 	%p61, %r45, %r49;
	@%p61 bra 	$L__BB3_61;
	st.global.f32 	[%rd10+12], %f347;
$L__BB3_61:
	add.s32 	%r105, %r40, 2;
	setp.ge.s32 	%p62, %r105, %r49;
	@%p62 bra 	$L__BB3_79;
	setp.ge.s32 	%p63, %r41, %r49;
	add.s32 	%r47, %r46, %r49;
	@%p63 bra 	$L__BB3_64;
	add.s32 	%r106, %r41, %r47;
	mul.wide.s32 	%rd38, %r106, 4;
	add.s64 	%rd39, %rd3, %rd38;
	st.global.f32 	[%rd39], %f355;
$L__BB3_64:
	setp.ge.s32 	%p64, %r43, %r49;
	cvt.s64.s32 	%rd40, %r47;
	add.s64 	%rd41, %rd8, %rd40;
	shl.b64 	%rd42, %rd41, 2;
	add.s64 	%rd11, %rd3, %rd42;
	@%p64 bra 	$L__BB3_66;
	st.global.f32 	[%rd11+4], %f356;
$L__BB3_66:
	setp.ge.s32 	%p65, %r44, %r49;
	@%p65 bra 	$L__BB3_68;
	st.global.f32 	[%rd11+8], %f357;
$L__BB3_68:
	setp.ge.s32 	%p66, %r45, %r49;
	@%p66 bra 	$L__BB3_70;
	st.global.f32 	[%rd11+12], %f358;
$L__BB3_70:
	add.s32 	%r107, %r40, 3;
	setp.ge.s32 	%p67, %r107, %r49;
	@%p67 bra 	$L__BB3_79;
	setp.ge.s32 	%p68, %r41, %r49;
	add.s32 	%r48, %r47, %r49;
	@%p68 bra 	$L__BB3_73;
	add.s32 	%r108, %r41, %r48;
	mul.wide.s32 	%rd43, %r108, 4;
	add.s64 	%rd44, %rd3, %rd43;
	st.global.f32 	[%rd44], %f359;
$L__BB3_73:
	setp.ge.s32 	%p69, %r43, %r49;
	cvt.s64.s32 	%rd45, %r48;
	add.s64 	%rd46, %rd8, %rd45;
	shl.b64 	%rd47, %rd46, 2;
	add.s64 	%rd12, %rd3, %rd47;
	@%p69 bra 	$L__BB3_75;
	st.global.f32 	[%rd12+4], %f360;
$L__BB3_75:
	setp.ge.s32 	%p70, %r44, %r49;
	@%p70 bra 	$L__BB3_77;
	st.global.f32 	[%rd12+8], %f361;
$L__BB3_77:
	setp.ge.s32 	%p71, %r45, %r49;
	@%p71 bra 	$L__BB3_79;
	st.global.f32 	[%rd12+12], %f362;
$L__BB3_79:
	ret;

}
	// .globl	_Z19SgemmVecTransKernelILi64EEvPfS0_S0_i
.visible .entry _Z19SgemmVecTransKernelILi64EEvPfS0_S0_i(
	.param .u64 .ptr .align 1 _Z19SgemmVecTransKernelILi64EEvPfS0_S0_i_param_0,
	.param .u64 .ptr .align 1 _Z19SgemmVecTransKernelILi64EEvPfS0_S0_i_param_1,
	.param .u64 .ptr .align 1 _Z19SgemmVecTransKernelILi64EEvPfS0_S0_i_param_2,
	.param .u32 _Z19SgemmVecTransKernelILi64EEvPfS0_S0_i_param_3
)
{
	.reg .pred 	%p<73>;
	.reg .b32 	%r<99>;
	.reg .b32 	%f<299>;
	.reg .b64 	%rd<48>;
	// demoted variable
	.shared .align 16 .b8 _ZZ19SgemmVecTransKernelILi64EEvPfS0_S0_iE5smemA[17408];
	// demoted variable
	.shared .align 16 .b8 _ZZ19SgemmVecTransKernelILi64EEvPfS0_S0_iE5smemB[17408];
	ld.param.u64 	%rd13, [_Z19SgemmVecTransKernelILi64EEvPfS0_S0_i_param_0];
	ld.param.u64 	%rd14, [_Z19SgemmVecTransKernelILi64EEvPfS0_S0_i_param_1];
	ld.param.u64 	%rd15, [_Z19SgemmVecTransKernelILi64EEvPfS0_S0_i_param_2];
	ld.param.u32 	%r37, [_Z19SgemmVecTransKernelILi64EEvPfS0_S0_i_param_3];
	cvta.to.global.u64 	%rd1, %rd14;
	cvta.to.global.u64 	%rd2, %rd13;
	cvta.to.global.u64 	%rd3, %rd15;
	mov.u32 	%r1, %tid.x;
	mov.u32 	%r2, %tid.y;
	mov.u32 	%r38, %ctaid.y;
	shl.b32 	%r3, %r38, 6;
	mov.u32 	%r39, %ctaid.x;
	shl.b32 	%r4, %r39, 6;
	shl.b32 	%r5, %r2, 1;
	shl.b32 	%r6, %r1, 3;
	setp.lt.s32 	%p3, %r37, 1;
	mov.f32 	%f267, 0f00000000;
	mov.f32 	%f268, %f267;
	mov.f32 	%f269, %f267;
	mov.f32 	%f270, %f267;
	mov.f32 	%f271, %f267;
	mov.f32 	%f272, %f267;
	mov.f32 	%f273, %f267;
	mov.f32 	%f274, %f267;
	mov.f32 	%f275, %f267;
	mov.f32 	%f276, %f267;
	mov.f32 	%f277, %f267;
	mov.f32 	%f278, %f267;
	mov.f32 	%f279, %f267;
	mov.f32 	%f280, %f267;
	mov.f32 	%f281, %f267;
	mov.f32 	%f282, %f267;
	@%p3 bra 	$L__BB4_45;
	add.s32 	%r7, %r3, %r5;
	shl.b32 	%r41, %r1, 4;
	mov.u32 	%r42, _ZZ19SgemmVecTransKernelILi64EEvPfS0_S0_iE5smemA;
	add.s32 	%r43, %r42, %r41;
	add.s32 	%r8, %r4, %r6;
	mov.u32 	%r44, _ZZ19SgemmVecTransKernelILi64EEvPfS0_S0_iE5smemB;
	add.s32 	%r45, %r44, %r41;
	shl.b32 	%r46, %r2, 4;
	add.s32 	%r9, %r44, %r46;
	mul.lo.s32 	%r10, %r7, %r37;
	and.b32  	%r47, %r10, 2;
	setp.eq.s32 	%p4, %r47, 0;
	setp.lt.u32 	%p5, %r7, %r37;
	and.pred  	%p1, %p5, %p4;
	mul.lo.s32 	%r48, %r5, 272;
	add.s32 	%r11, %r43, %r48;
	add.s32 	%r12, %r45, %r48;
	add.s32 	%r13, %r7, 1;
	add.s32 	%r49, %r10, %r37;
	and.b32  	%r50, %r49, 3;
	setp.eq.s32 	%p6, %r50, 0;
	setp.lt.u32 	%p7, %r13, %r37;
	and.pred  	%p2, %p7, %p6;
	mov.b32 	%r96, 0;
	mov.f32 	%f267, 0f00000000;
	not.pred 	%p9, %p1;
$L__BB4_2:
	add.s32 	%r15, %r96, %r6;
	add.s32 	%r16, %r15, 3;
	setp.ge.s32 	%p8, %r16, %r37;
	add.s32 	%r17, %r96, %r5;
	or.pred  	%p10, %p9, %p8;
	@%p10 bra 	$L__BB4_4;
	add.s32 	%r55, %r10, %r15;
	mul.wide.u32 	%rd17, %r55, 4;
	add.s64 	%rd18, %rd2, %rd17;
	ld.global.nc.v4.f32 	{%f245, %f244, %f243, %f242}, [%rd18];
	bra.uni 	$L__BB4_12;
$L__BB4_4:
	setp.ge.u32 	%p11, %r7, %r37;
	setp.ge.s32 	%p12, %r15, %r37;
	add.s32 	%r52, %r10, %r15;
	mul.wide.u32 	%rd16, %r52, 4;
	add.s64 	%rd4, %rd2, %rd16;
	mov.f32 	%f245, 0f00000000;
	or.pred  	%p13, %p11, %p12;
	@%p13 bra 	$L__BB4_6;
	ld.global.nc.f32 	%f245, [%rd4];
$L__BB4_6:
	add.s32 	%r53, %r15, 1;
	setp.ge.s32 	%p15, %r53, %r37;
	mov.f32 	%f244, 0f00000000;
	or.pred  	%p16, %p11, %p15;
	@%p16 bra 	$L__BB4_8;
	ld.global.nc.f32 	%f244, [%rd4+4];
$L__BB4_8:
	add.s32 	%r54, %r15, 2;
	setp.ge.s32 	%p18, %r54, %r37;
	mov.f32 	%f243, 0f00000000;
	or.pred  	%p19, %p11, %p18;
	@%p19 bra 	$L__BB4_10;
	ld.global.nc.f32 	%f243, [%rd4+8];
$L__BB4_10:
	mov.f32 	%f242, 0f00000000;
	or.pred  	%p22, %p11, %p8;
	@%p22 bra 	$L__BB4_12;
	ld.global.nc.f32 	%f242, [%rd4+12];
$L__BB4_12:
	add.s32 	%r56, %r8, 3;
	st.shared.v4.f32 	[%r11], {%f245, %f244, %f243, %f242};
	mul.lo.s32 	%r18, %r17, %r37;
	shr.u32 	%r57, %r18, 1;
	and.b32  	%r58, %r57, 1;
	setp.eq.b32 	%p23, %r58, 1;
	max.s32 	%r59, %r17, %r56;
	setp.ge.s32 	%p24, %r59, %r37;
	or.pred  	%p25, %p24, %p23;
	@%p25 bra 	$L__BB4_14;
	add.s32 	%r68, %r18, %r8;
	mul.wide.s32 	%rd20, %r68, 4;
	add.s64 	%rd21, %rd1, %rd20;
	ld.global.nc.v4.f32 	{%f252, %f251, %f250, %f249}, [%rd21];
	bra.uni 	$L__BB4_22;
$L__BB4_14:
	max.s32 	%r60, %r17, %r8;
	setp.ge.s32 	%p26, %r60, %r37;
	add.s32 	%r61, %r18, %r8;
	mul.wide.s32 	%rd19, %r61, 4;
	add.s64 	%rd5, %rd1, %rd19;
	mov.f32 	%f252, 0f00000000;
	@%p26 bra 	$L__BB4_16;
	ld.global.nc.f32 	%f252, [%rd5];
$L__BB4_16:
	add.s32 	%r62, %r8, 1;
	max.s32 	%r63, %r17, %r62;
	setp.ge.s32 	%p27, %r63, %r37;
	mov.f32 	%f251, 0f00000000;
	@%p27 bra 	$L__BB4_18;
	ld.global.nc.f32 	%f251, [%rd5+4];
$L__BB4_18:
	add.s32 	%r64, %r8, 2;
	max.s32 	%r65, %r17, %r64;
	setp.ge.s32 	%p28, %r65, %r37;
	mov.f32 	%f250, 0f00000000;
	@%p28 bra 	$L__BB4_20;
	ld.global.nc.f32 	%f250, [%rd5+8];
$L__BB4_20:
	add.s32 	%r66, %r8, 3;
	max.s32 	%r67, %r17, %r66;
	setp.ge.s32 	%p29, %r67, %r37;
	mov.f32 	%f249, 0f00000000;
	@%p29 bra 	$L__BB4_22;
	ld.global.nc.f32 	%f249, [%rd5+12];
$L__BB4_22:
	setp.lt.s32 	%p30, %r16, %r37;
	st.shared.v4.f32 	[%r12], {%f252, %f251, %f250, %f249};
	add.s32 	%r69, %r10, %r15;
	add.s32 	%r19, %r69, %r37;
	and.pred  	%p31, %p2, %p30;
	@%p31 bra 	$L__BB4_31;
	setp.ge.u32 	%p32, %r13, %r37;
	setp.ge.s32 	%p33, %r15, %r37;
	mul.wide.u32 	%rd22, %r19, 4;
	add.s64 	%rd6, %rd2, %rd22;
	mov.f32 	%f259, 0f00000000;
	or.pred  	%p34, %p32, %p33;
	@%p34 bra 	$L__BB4_25;
	ld.global.nc.f32 	%f259, [%rd6];
$L__BB4_25:
	add.s32 	%r70, %r15, 1;
	setp.ge.s32 	%p36, %r70, %r37;
	mov.f32 	%f258, 0f00000000;
	or.pred  	%p37, %p32, %p36;
	@%p37 bra 	$L__BB4_27;
	ld.global.nc.f32 	%f258, [%rd6+4];
$L__BB4_27:
	add.s32 	%r71, %r15, 2;
	setp.ge.s32 	%p39, %r71, %r37;
	mov.f32 	%f257, 0f00000000;
	or.pred  	%p40, %p32, %p39;
	@%p40 bra 	$L__BB4_29;
	ld.global.nc.f32 	%f257, [%rd6+8];
$L__BB4_29:
	setp.ge.s32 	%p41, %r16, %r37;
	mov.f32 	%f256, 0f00000000;
	or.pred  	%p43, %p32, %p41;
	@%p43 bra 	$L__BB4_32;
	ld.global.nc.f32 	%f256, [%rd6+12];
	bra.uni 	$L__BB4_32;
$L__BB4_31:
	mul.wide.u32 	%rd23, %r19, 4;
	add.s64 	%rd24, %rd2, %rd23;
	ld.global.nc.v4.f32 	{%f259, %f258, %f257, %f256}, [%rd24];
$L__BB4_32:
	add.s32 	%r72, %r8, 3;
	st.shared.v4.f32 	[%r11+272], {%f259, %f258, %f257, %f256};
	add.s32 	%r20, %r17, 1;
	add.s32 	%r73, %r18, %r37;
	add.s32 	%r21, %r73, %r8;
	and.b32  	%r74, %r73, 3;
	setp.eq.s32 	%p44, %r74, 0;
	max.s32 	%r75, %r20, %r72;
	setp.lt.s32 	%p45, %r75, %r37;
	and.pred  	%p46, %p45, %p44;
	@%p46 bra 	$L__BB4_41;
	max.s32 	%r76, %r20, %r8;
	setp.ge.s32 	%p47, %r76, %r37;
	mul.wide.s32 	%rd25, %r21, 4;
	add.s64 	%rd7, %rd1, %rd25;
	mov.f32 	%f266, 0f00000000;
	@%p47 bra 	$L__BB4_35;
	ld.global.nc.f32 	%f266, [%rd7];
$L__BB4_35:
	add.s32 	%r77, %r8, 1;
	max.s32 	%r78, %r20, %r77;
	setp.ge.s32 	%p48, %r78, %r37;
	mov.f32 	%f265, 0f00000000;
	@%p48 bra 	$L__BB4_37;
	ld.global.nc.f32 	%f265, [%rd7+4];
$L__BB4_37:
	add.s32 	%r79, %r8, 2;
	max.s32 	%r80, %r20, %r79;
	setp.ge.s32 	%p49, %r80, %r37;
	mov.f32 	%f264, 0f00000000;
	@%p49 bra 	$L__BB4_39;
	ld.global.nc.f32 	%f264, [%rd7+8];
$L__BB4_39:
	add.s32 	%r81, %r8, 3;
	max.s32 	%r82, %r20, %r81;
	setp.ge.s32 	%p50, %r82, %r37;
	mov.f32 	%f263, 0f00000000;
	@%p50 bra 	$L__BB4_42;
	ld.global.nc.f32 	%f263, [%rd7+12];
	bra.uni 	$L__BB4_42;
$L__BB4_41:
	mul.wide.s32 	%rd26, %r21, 4;
	add.s64 	%rd27, %rd1, %rd26;
	ld.global.nc.v4.f32 	{%f266, %f265, %f264, %f263}, [%rd27];
$L__BB4_42:
	mov.u32 	%r84, %tid.y;
	shl.b32 	%r85, %r84, 4;
	mov.u32 	%r86, _ZZ19SgemmVecTransKernelILi64EEvPfS0_S0_iE5smemA;
	add.s32 	%r87, %r85, %r86;
	add.s32 	%r97, %r87, 544;
	st.shared.v4.f32 	[%r12+272], {%f266, %f265, %f264, %f263};
	bar.sync 	0;
	mov.b32 	%r98, 544;
$L__BB4_43:
	add.s32 	%r88, %r9, %r98;
	ld.shared.v4.f32 	{%f143, %f144, %f145, %f146}, [%r88+-544];
	ld.shared.v4.f32 	{%f147, %f148, %f149, %f150}, [%r97+-544];
	fma.rn.f32 	%f151, %f147, %f143, %f274;
	fma.rn.f32 	%f152, %f147, %f144, %f273;
	fma.rn.f32 	%f153, %f147, %f145, %f272;
	fma.rn.f32 	%f154, %f147, %f146, %f271;
	fma.rn.f32 	%f155, %f148, %f143, %f270;
	fma.rn.f32 	%f156, %f148, %f144, %f269;
	fma.rn.f32 	%f157, %f148, %f145, %f268;
	fma.rn.f32 	%f158, %f148, %f146, %f267;
	fma.rn.f32 	%f159, %f149, %f143, %f275;
	fma.rn.f32 	%f160, %f149, %f144, %f276;
	fma.rn.f32 	%f161, %f149, %f145, %f277;
	fma.rn.f32 	%f162, %f149, %f146, %f278;
	fma.rn.f32 	%f163, %f150, %f143, %f279;
	fma.rn.f32 	%f164, %f150, %f144, %f280;
	fma.rn.f32 	%f165, %f150, %f145, %f281;
	fma.rn.f32 	%f166, %f150, %f146, %f282;
	ld.shared.v4.f32 	{%f167, %f168, %f169, %f170}, [%r88+-272];
	ld.shared.v4.f32 	{%f171, %f172, %f173, %f174}, [%r97+-272];
	fma.rn.f32 	%f175, %f171, %f167, %f151;
	fma.rn.f32 	%f176, %f171, %f168, %f152;
	fma.rn.f32 	%f177, %f171, %f169, %f153;
	fma.rn.f32 	%f178, %f171, %f170, %f154;
	fma.rn.f32 	%f179, %f172, %f167, %f155;
	fma.rn.f32 	%f180, %f172, %f168, %f156;
	fma.rn.f32 	%f181, %f172, %f169, %f157;
	fma.rn.f32 	%f182, %f172, %f170, %f158;
	fma.rn.f32 	%f183, %f173, %f167, %f159;
	fma.rn.f32 	%f184, %f173, %f168, %f160;
	fma.rn.f32 	%f185, %f173, %f169, %f161;
	fma.rn.f32 	%f186, %f173, %f170, %f162;
	fma.rn.f32 	%f187, %f174, %f167, %f163;
	fma.rn.f32 	%f188, %f174, %f168, %f164;
	fma.rn.f32 	%f189, %f174, %f169, %f165;
	fma.rn.f32 	%f190, %f174, %f170, %f166;
	ld.shared.v4.f32 	{%f191, %f192, %f193, %f194}, [%r88];
	ld.shared.v4.f32 	{%f195, %f196, %f197, %f198}, [%r97];
	fma.rn.f32 	%f199, %f195, %f191, %f175;
	fma.rn.f32 	%f200, %f195, %f192, %f176;
	fma.rn.f32 	%f201, %f195, %f193, %f177;
	fma.rn.f32 	%f202, %f195, %f194, %f178;
	fma.rn.f32 	%f203, %f196, %f191, %f179;
	fma.rn.f32 	%f204, %f196, %f192, %f180;
	fma.rn.f32 	%f205, %f196, %f193, %f181;
	fma.rn.f32 	%f206, %f196, %f194, %f182;
	fma.rn.f32 	%f207, %f197, %f191, %f183;
	fma.rn.f32 	%f208, %f197, %f192, %f184;
	fma.rn.f32 	%f209, %f197, %f193, %f185;
	fma.rn.f32 	%f210, %f197, %f194, %f186;
	fma.rn.f32 	%f211, %f198, %f191, %f187;
	fma.rn.f32 	%f212, %f198, %f192, %f188;
	fma.rn.f32 	%f213, %f198, %f193, %f189;
	fma.rn.f32 	%f214, %f198, %f194, %f190;
	ld.shared.v4.f32 	{%f215, %f216, %f217, %f218}, [%r88+272];
	ld.shared.v4.f32 	{%f219, %f220, %f221, %f222}, [%r97+272];
	fma.rn.f32 	%f274, %f219, %f215, %f199;
	fma.rn.f32 	%f273, %f219, %f216, %f200;
	fma.rn.f32 	%f272, %f219, %f217, %f201;
	fma.rn.f32 	%f271, %f219, %f218, %f202;
	fma.rn.f32 	%f270, %f220, %f215, %f203;
	fma.rn.f32 	%f269, %f220, %f216, %f204;
	fma.rn.f32 	%f268, %f220, %f217, %f205;
	fma.rn.f32 	%f267, %f220, %f218, %f206;
	fma.rn.f32 	%f275, %f221, %f215, %f207;
	fma.rn.f32 	%f276, %f221, %f216, %f208;
	fma.rn.f32 	%f277, %f221, %f217, %f209;
	fma.rn.f32 	%f278, %f221, %f218, %f210;
	fma.rn.f32 	%f279, %f222, %f215, %f211;
	fma.rn.f32 	%f280, %f222, %f216, %f212;
	fma.rn.f32 	%f281, %f222, %f217, %f213;
	fma.rn.f32 	%f282, %f222, %f218, %f214;
	add.s32 	%r98, %r98, 1088;
	add.s32 	%r97, %r97, 1088;
	setp.ne.s32 	%p51, %r98, 4896;
	@%p51 bra 	$L__BB4_43;
	bar.sync 	0;
	add.s32 	%r96, %r96, 64;
	setp.lt.s32 	%p52, %r96, %r37;
	@%p52 bra 	$L__BB4_2;
$L__BB4_45:
	add.s32 	%r28, %r3, %r5;
	add.s32 	%r29, %r4, %r6;
	setp.ge.s32 	%p53, %r28, %r37;
	@%p53 bra 	$L__BB4_81;
	mul.lo.s32 	%r30, %r28, %r37;
	setp.ge.s32 	%p54, %r29, %r37;
	@%p54 bra 	$L__BB4_48;
	add.s32 	%r89, %r29, %r30;
	mul.wide.s32 	%rd28, %r89, 4;
	add.s64 	%rd29, %rd3, %rd28;
	st.global.f32 	[%rd29], %f274;
$L__BB4_48:
	add.s32 	%r31, %r29, 1;
	setp.ge.s32 	%p55, %r31, %r37;
	cvt.s64.s32 	%rd30, %r30;
	cvt.s64.s32 	%rd8, %r29;
	add.s64 	%rd31, %rd8, %rd30;
	shl.b64 	%rd32, %rd31, 2;
	add.s64 	%rd9, %rd3, %rd32;
	@%p55 bra 	$L__BB4_50;
	st.global.f32 	[%rd9+4], %f273;
$L__BB4_50:
	add.s32 	%r32, %r29, 2;
	setp.ge.s32 	%p56, %r32, %r37;
	@%p56 bra 	$L__BB4_52;
	st.global.f32 	[%rd9+8], %f272;
$L__BB4_52:
	add.s32 	%r33, %r29, 3;
	setp.ge.s32 	%p57, %r33, %r37;
	@%p57 bra 	$L__BB4_54;
	st.global.f32 	[%rd9+12], %f271;
$L__BB4_54:
	add.s32 	%r90, %r28, 1;
	setp.ge.s32 	%p58, %r90, %r37;
	@%p58 bra 	$L__BB4_81;
	setp.ge.s32 	%p59, %r29, %r37;
	add.s32 	%r34, %r30, %r37;
	@%p59 bra 	$L__BB4_57;
	add.s32 	%r91, %r29, %r34;
	mul.wide.s32 	%rd33, %r91, 4;
	add.s64 	%rd34, %rd3, %rd33;
	st.global.f32 	[%rd34], %f270;
$L__BB4_57:
	setp.ge.s32 	%p60, %r31, %r37;
	cvt.s64.s32 	%rd35, %r34;
	add.s64 	%rd36, %rd8, %rd35;
	shl.b64 	%rd37, %rd36, 2;
	add.s64 	%rd10, %rd3, %rd37;
	@%p60 bra 	$L__BB4_59;
	st.global.f32 	[%rd10+4], %f269;
$L__BB4_59:
	setp.ge.s32 	%p61, %r32, %r37;
	@%p61 bra 	$L__BB4_61;
	st.global.f32 	[%rd10+8], %f268;
$L__BB4_61:
	setp.ge.s32 	%p62, %r33, %r37;
	@%p62 bra 	$L__BB4_63;
	st.global.f32 	[%rd10+12], %f267;
$L__BB4_63:
	add.s32 	%r92, %r28, 2;
	setp.ge.s32 	%p63, %r92, %r37;
	@%p63 bra 	$L__BB4_81;
	setp.ge.s32 	%p64, %r29, %r37;
	add.s32 	%r35, %r34, %r37;
	@%p64 bra 	$L__BB4_66;
	add.s32 	%r93, %r29, %r35;
	mul.wide.s32 	%rd38, %r93, 4;
	add.s64 	%rd39, %rd3, %rd38;
	st.global.f32 	[%rd39], %f275;
$L__BB4_66:
	setp.ge.s32 	%p65, %r31, %r37;
	cvt.s64.s32 	%rd40, %r35;
	add.s64 	%rd41, %rd8, %rd40;
	shl.b64 	%rd42, %rd41, 2;
	add.s64 	%rd11, %rd3, %rd42;
	@%p65 bra 	$L__BB4_68;
	st.global.f32 	[%rd11+4], %f276;
$L__BB4_68:
	setp.ge.s32 	%p66, %r32, %r37;
	@%p66 bra 	$L__BB4_70;
	st.global.f32 	[%rd11+8], %f277;
$L__BB4_70:
	setp.ge.s32 	%p67, %r33, %r37;
	@%p67 bra 	$L__BB4_72;
	st.global.f32 	[%rd11+12], %f278;
$L__BB4_72:
	add.s32 	%r94, %r28, 3;
	setp.ge.s32 	%p68, %r94, %r37;
	@%p68 bra 	$L__BB4_81;
	setp.ge.s32 	%p69, %r29, %r37;
	add.s32 	%r36, %r35, %r37;
	@%p69 bra 	$L__BB4_75;
	add.s32 	%r95, %r29, %r36;
	mul.wide.s32 	%rd43, %r95, 4;
	add.s64 	%rd44, %rd3, %rd43;
	st.global.f32 	[%rd44], %f279;
$L__BB4_75:
	setp.ge.s32 	%p70, %r31, %r37;
	cvt.s64.s32 	%rd45, %r36;
	add.s64 	%rd46, %rd8, %rd45;
	shl.b64 	%rd47, %rd46, 2;
	add.s64 	%rd12, %rd3, %rd47;
	@%p70 bra 	$L__BB4_77;
	st.global.f32 	[%rd12+4], %f280;
$L__BB4_77:
	setp.ge.s32 	%p71, %r32, %r37;
	@%p71 bra 	$L__BB4_79;
	st.global.f32 	[%rd12+8], %f281;
$L__BB4_79:
	setp.ge.s32 	%p72, %r33, %r37;
	@%p72 bra 	$L__BB4_81;
	st.global.f32 	[%rd12+12], %f282;
$L__BB4_81:
	ret;

}
	// .globl	_Z14SgemmVecKernelILi64EEvPfS0_S0_i
.visible .entry _Z14SgemmVecKernelILi64EEvPfS0_S0_i(
	.param .u64 .ptr .align 1 _Z14SgemmVecKernelILi64EEvPfS0_S0_i_param_0,
	.param .u64 .ptr .align 1 _Z14SgemmVecKernelILi64EEvPfS0_S0_i_param_1,
	.param .u64 .ptr .align 1 _Z14SgemmVecKernelILi64EEvPfS0_S0_i_param_2,
	.param .u32 _Z14SgemmVecKernelILi64EEvPfS0_S0_i_param_3
)
{
	.reg .pred 	%p<73>;
	.reg .b32 	%r<95>;
	.reg .b32 	%f<299>;
	.reg .b64 	%rd<48>;
	// demoted variable
	.shared .align 16 .b8 _ZZ14SgemmVecKernelILi64EEvPfS0_S0_iE5smemA[17408];
	// demoted variable
	.shared .align 16 .b8 _ZZ14SgemmVecKernelILi64EEvPfS0_S0_iE5smemB[17408];
	ld.param.u64 	%rd13, [_Z14SgemmVecKernelILi64EEvPfS0_S0_i_param_0];
	ld.param.u64 	%rd14, [_Z14SgemmVecKernelILi64EEvPfS0_S0_i_param_1];
	ld.param.u64 	%rd15, [_Z14SgemmVecKernelILi64EEvPfS0_S0_i_param_2];
	ld.param.u32 	%r36, [_Z14SgemmVecKernelILi64EEvPfS0_S0_i_param_3];
	cvta.to.global.u64 	%rd1, %rd14;
	cvta.to.global.u64 	%rd2, %rd13;
	cvta.to.global.u64 	%rd3, %rd15;
	mov.u32 	%r1, %tid.x;
	mov.u32 	%r2, %tid.y;
	mov.u32 	%r37, %ctaid.y;
	shl.b32 	%r3, %r37, 6;
	mov.u32 	%r38, %ctaid.x;
	shl.b32 	%r4, %r38, 6;
	shl.b32 	%r5, %r2, 1;
	shl.b32 	%r6, %r1, 3;
	setp.lt.s32 	%p3, %r36, 1;
	mov.f32 	%f267, 0f00000000;
	mov.f32 	%f268, %f267;
	mov.f32 	%f269, %f267;
	mov.f32 	%f270, %f267;
	mov.f32 	%f271, %f267;
	mov.f32 	%f272, %f267;
	mov.f32 	%f273, %f267;
	mov.f32 	%f274, %f267;
	mov.f32 	%f275, %f267;
	mov.f32 	%f276, %f267;
	mov.f32 	%f277, %f267;
	mov.f32 	%f278, %f267;
	mov.f32 	%f279, %f267;
	mov.f32 	%f280, %f267;
	mov.f32 	%f281, %f267;
	mov.f32 	%f282, %f267;
	@%p3 bra 	$L__BB5_45;
	add.s32 	%r7, %r3, %r5;
	shl.b32 	%r40, %r1, 4;
	mov.u32 	%r41, _ZZ14SgemmVecKernelILi64EEvPfS0_S0_iE5smemA;
	add.s32 	%r42, %r41, %r40;
	add.s32 	%r8, %r4, %r6;
	mov.u32 	%r43, _ZZ14SgemmVecKernelILi64EEvPfS0_S0_iE5smemB;
	add.s32 	%r9, %r43, %r40;
	mul.lo.s32 	%r10, %r7, %r36;
	and.b32  	%r44, %r10, 2;
	setp.eq.s32 	%p4, %r44, 0;
	setp.lt.u32 	%p5, %r7, %r36;
	and.pred  	%p1, %p5, %p4;
	mad.lo.s32 	%r11, %r5, 272, %r42;
	add.s32 	%r12, %r7, 1;
	add.s32 	%r45, %r10, %r36;
	and.b32  	%r46, %r45, 3;
	setp.eq.s32 	%p6, %r46, 0;
	setp.lt.u32 	%p7, %r12, %r36;
	and.pred  	%p2, %p7, %p6;
	shl.b32 	%r47, %r2, 4;
	add.s32 	%r48, %r47, %r41;
	add.s32 	%r13, %r48, 544;
	mov.b32 	%r92, 0;
	mov.f32 	%f267, 0f00000000;
	not.pred 	%p9, %p1;
$L__BB5_2:
	add.s32 	%r15, %r92, %r6;
	add.s32 	%r16, %r15, 3;
	setp.ge.s32 	%p8, %r16, %r36;
	add.s32 	%r17, %r92, %r5;
	or.pred  	%p10, %p9, %p8;
	@%p10 bra 	$L__BB5_4;
	add.s32 	%r53, %r10, %r15;
	mul.wide.u32 	%rd17, %r53, 4;
	add.s64 	%rd18, %rd2, %rd17;
	ld.global.nc.v4.f32 	{%f245, %f244, %f243, %f242}, [%rd18];
	bra.uni 	$L__BB5_12;
$L__BB5_4:
	setp.ge.u32 	%p11, %r7, %r36;
	setp.ge.s32 	%p12, %r15, %r36;
	add.s32 	%r50, %r10, %r15;
	mul.wide.u32 	%rd16, %r50, 4;
	add.s64 	%rd4, %rd2, %rd16;
	mov.f32 	%f245, 0f00000000;
	or.pred  	%p13, %p11, %p12;
	@%p13 bra 	$L__BB5_6;
	ld.global.nc.f32 	%f245, [%rd4];
$L__BB5_6:
	add.s32 	%r51, %r15, 1;
	setp.ge.s32 	%p15, %r51, %r36;
	mov.f32 	%f244, 0f00000000;
	or.pred  	%p16, %p11, %p15;
	@%p16 bra 	$L__BB5_8;
	ld.global.nc.f32 	%f244, [%rd4+4];
$L__BB5_8:
	add.s32 	%r52, %r15, 2;
	setp.ge.s32 	%p18, %r52, %r36;
	mov.f32 	%f243, 0f00000000;
	or.pred  	%p19, %p11, %p18;
	@%p19 bra 	$L__BB5_10;
	ld.global.nc.f32 	%f243, [%rd4+8];
$L__BB5_10:
	mov.f32 	%f242, 0f00000000;
	or.pred  	%p22, %p11, %p8;
	@%p22 bra 	$L__BB5_12;
	ld.global.nc.f32 	%f242, [%rd4+12];
$L__BB5_12:
	add.s32 	%r54, %r8, 3;
	st.shared.v4.f32 	[%r11], {%f245, %f244, %f243, %f242};
	mul.lo.s32 	%r18, %r17, %r36;
	shr.u32 	%r55, %r18, 1;
	and.b32  	%r56, %r55, 1;
	setp.eq.b32 	%p23, %r56, 1;
	max.s32 	%r57, %r17, %r54;
	setp.ge.s32 	%p24, %r57, %r36;
	or.pred  	%p25, %p24, %p23;
	@%p25 bra 	$L__BB5_14;
	add.s32 	%r66, %r18, %r8;
	mul.wide.s32 	%rd20, %r66, 4;
	add.s64 	%rd21, %rd1, %rd20;
	ld.global.nc.v4.f32 	{%f252, %f251, %f250, %f249}, [%rd21];
	bra.uni 	$L__BB5_22;
$L__BB5_14:
	max.s32 	%r58, %r17, %r8;
	setp.ge.s32 	%p26, %r58, %r36;
	add.s32 	%r59, %r18, %r8;
	mul.wide.s32 	%rd19, %r59, 4;
	add.s64 	%rd5, %rd1, %rd19;
	mov.f32 	%f252, 0f00000000;
	@%p26 bra 	$L__BB5_16;
	ld.global.nc.f32 	%f252, [%rd5];
$L__BB5_16:
	add.s32 	%r60, %r8, 1;
	max.s32 	%r61, %r17, %r60;
	setp.ge.s32 	%p27, %r61, %r36;
	mov.f32 	%f251, 0f00000000;
	@%p27 bra 	$L__BB5_18;
	ld.global.nc.f32 	%f251, [%rd5+4];
$L__BB5_18:
	add.s32 	%r62, %r8, 2;
	max.s32 	%r63, %r17, %r62;
	setp.ge.s32 	%p28, %r63, %r36;
	mov.f32 	%f250, 0f00000000;
	@%p28 bra 	$L__BB5_20;
	ld.global.nc.f32 	%f250, [%rd5+8];
$L__BB5_20:
	add.s32 	%r64, %r8, 3;
	max.s32 	%r65, %r17, %r64;
	setp.ge.s32 	%p29, %r65, %r36;
	mov.f32 	%f249, 0f00000000;
	@%p29 bra 	$L__BB5_22;
	ld.global.nc.f32 	%f249, [%rd5+12];
$L__BB5_22:
	setp.lt.s32 	%p30, %r16, %r36;
	mad.lo.s32 	%r67, %r5, 272, %r9;
	st.shared.v4.f32 	[%r67], {%f252, %f251, %f250, %f249};
	add.s32 	%r68, %r10, %r15;
	add.s32 	%r19, %r68, %r36;
	and.pred  	%p31, %p2, %p30;
	@%p31 bra 	$L__BB5_31;
	setp.ge.u32 	%p32, %r12, %r36;
	setp.ge.s32 	%p33, %r15, %r36;
	mul.wide.u32 	%rd22, %r19, 4;
	add.s64 	%rd6, %rd2, %rd22;
	mov.f32 	%f259, 0f00000000;
	or.pred  	%p34, %p32, %p33;
	@%p34 bra 	$L__BB5_25;
	ld.global.nc.f32 	%f259, [%rd6];
$L__BB5_25:
	add.s32 	%r69, %r15, 1;
	setp.ge.s32 	%p36, %r69, %r36;
	mov.f32 	%f258, 0f00000000;
	or.pred  	%p37, %p32, %p36;
	@%p37 bra 	$L__BB5_27;
	ld.global.nc.f32 	%f258, [%rd6+4];
$L__BB5_27:
	add.s32 	%r70, %r15, 2;
	setp.ge.s32 	%p39, %r70, %r36;
	mov.f32 	%f257, 0f00000000;
	or.pred  	%p40, %p32, %p39;
	@%p40 bra 	$L__BB5_29;
	ld.global.nc.f32 	%f257, [%rd6+8];
$L__BB5_29:
	setp.ge.s32 	%p41, %r16, %r36;
	mov.f32 	%f256, 0f00000000;
	or.pred  	%p43, %p32, %p41;
	@%p43 bra 	$L__BB5_32;
	ld.global.nc.f32 	%f256, [%rd6+12];
	bra.uni 	$L__BB5_32;
$L__BB5_31:
	mul.wide.u32 	%rd23, %r19, 4;
	add.s64 	%rd24, %rd2, %rd23;
	ld.global.nc.v4.f32 	{%f259, %f258, %f257, %f256}, [%rd24];
$L__BB5_32:
	add.s32 	%r71, %r8, 3;
	st.shared.v4.f32 	[%r11+272], {%f259, %f258, %f257, %f256};
	add.s32 	%r20, %r17, 1;
	add.s32 	%r72, %r18, %r36;
	add.s32 	%r21, %r72, %r8;
	and.b32  	%r73, %r72, 3;
	setp.eq.s32 	%p44, %r73, 0;
	max.s32 	%r74, %r20, %r71;
	setp.lt.s32 	%p45, %r74, %r36;
	and.pred  	%p46, %p45, %p44;
	@%p46 bra 	$L__BB5_41;
	max.s32 	%r75, %r20, %r8;
	setp.ge.s32 	%p47, %r75, %r36;
	mul.wide.s32 	%rd25, %r21, 4;
	add.s64 	%rd7, %rd1, %rd25;
	mov.f32 	%f266, 0f00000000;
	@%p47 bra 	$L__BB5_35;
	ld.global.nc.f32 	%f266, [%rd7];
$L__BB5_35:
	add.s32 	%r76, %r8, 1;
	max.s32 	%r77, %r20, %r76;
	setp.ge.s32 	%p48, %r77, %r36;
	mov.f32 	%f265, 0f00000000;
	@%p48 bra 	$L__BB5_37;
	ld.global.nc.f32 	%f265, [%rd7+4];
$L__BB5_37:
	add.s32 	%r78, %r8, 2;
	max.s32 	%r79, %r20, %r78;
	setp.ge.s32 	%p49, %r79, %r36;
	mov.f32 	%f264, 0f00000000;
	@%p49 bra 	$L__BB5_39;
	ld.global.nc.f32 	%f264, [%rd7+8];
$L__BB5_39:
	add.s32 	%r80, %r8, 3;
	max.s32 	%r81, %r20, %r80;
	setp.ge.s32 	%p50, %r81, %r36;
	mov.f32 	%f263, 0f00000000;
	@%p50 bra 	$L__BB5_42;
	ld.global.nc.f32 	%f263, [%rd7+12];
	bra.uni 	$L__BB5_42;
$L__BB5_41:
	mul.wide.s32 	%rd26, %r21, 4;
	add.s64 	%rd27, %rd1, %rd26;
	ld.global.nc.v4.f32 	{%f266, %f265, %f264, %f263}, [%rd27];
$L__BB5_42:
	mad.lo.s32 	%r83, %r5, 272, %r9;
	st.shared.v4.f32 	[%r83+272], {%f266, %f265, %f264, %f263};
	bar.sync 	0;
	mov.b32 	%r94, 544;
	mov.u32 	%r93, %r13;
$L__BB5_43:
	add.s32 	%r84, %r9, %r94;
	ld.shared.v4.f32 	{%f143, %f144, %f145, %f146}, [%r84+-544];
	ld.shared.v4.f32 	{%f147, %f148, %f149, %f150}, [%r93+-544];
	fma.rn.f32 	%f151, %f147, %f143, %f274;
	fma.rn.f32 	%f152, %f147, %f144, %f273;
	fma.rn.f32 	%f153, %f147, %f145, %f272;
	fma.rn.f32 	%f154, %f147, %f146, %f271;
	fma.rn.f32 	%f155, %f148, %f143, %f270;
	fma.rn.f32 	%f156, %f148, %f144, %f269;
	fma.rn.f32 	%f157, %f148, %f145, %f268;
	fma.rn.f32 	%f158, %f148, %f146, %f267;
	fma.rn.f32 	%f159, %f149, %f143, %f275;
	fma.rn.f32 	%f160, %f149, %f144, %f276;
	fma.rn.f32 	%f161, %f149, %f145, %f277;
	fma.rn.f32 	%f162, %f149, %f146, %f278;
	fma.rn.f32 	%f163, %f150, %f143, %f279;
	fma.rn.f32 	%f164, %f150, %f144, %f280;
	fma.rn.f32 	%f165, %f150, %f145, %f281;
	fma.rn.f32 	%f166, %f150, %f146, %f282;
	ld.shared.v4.f32 	{%f167, %f168, %f169, %f170}, [%r84+-272];
	ld.shared.v4.f32 	{%f171, %f172, %f173, %f174}, [%r93+-272];
	fma.rn.f32 	%f175, %f171, %f167, %f151;
	fma.rn.f32 	%f176, %f171, %f168, %f152;
	fma.rn.f32 	%f177, %f171, %f169, %f153;
	fma.rn.f32 	%f178, %f171, %f170, %f154;
	fma.rn.f32 	%f179, %f172, %f167, %f155;
	fma.rn.f32 	%f180, %f172, %f168, %f156;
	fma.rn.f32 	%f181, %f172, %f169, %f157;
	fma.rn.f32 	%f182, %f172, %f170, %f158;
	fma.rn.f32 	%f183, %f173, %f167, %f159;
	fma.rn.f32 	%f184, %f173, %f168, %f160;
	fma.rn.f32 	%f185, %f173, %f169, %f161;
	fma.rn.f32 	%f186, %f173, %f170, %f162;
	fma.rn.f32 	%f187, %f174, %f167, %f163;
	fma.rn.f32 	%f188, %f174, %f168, %f164;
	fma.rn.f32 	%f189, %f174, %f169, %f165;
	fma.rn.f32 	%f190, %f174, %f170, %f166;
	ld.shared.v4.f32 	{%f191, %f192, %f193, %f194}, [%r84];
	ld.shared.v4.f32 	{%f195, %f196, %f197, %f198}, [%r93];
	fma.rn.f32 	%f199, %f195, %f191, %f175;
	fma.rn.f32 	%f200, %f195, %f192, %f176;
	fma.rn.f32 	%f201, %f195, %f193, %f177;
	fma.rn.f32 	%f202, %f195, %f194, %f178;
	fma.rn.f32 	%f203, %f196, %f191, %f179;
	fma.rn.f32 	%f204, %f196, %f192, %f180;
	fma.rn.f32 	%f205, %f196, %f193, %f181;
	fma.rn.f32 	%f206, %f196, %f194, %f182;
	fma.rn.f32 	%f207, %f197, %f191, %f183;
	fma.rn.f32 	%f208, %f197, %f192, %f184;
	fma.rn.f32 	%f209, %f197, %f193, %f185;
	fma.rn.f32 	%f210, %f197, %f194, %f186;
	fma.rn.f32 	%f211, %f198, %f191, %f187;
	fma.rn.f32 	%f212, %f198, %f192, %f188;
	fma.rn.f32 	%f213, %f198, %f193, %f189;
	fma.rn.f32 	%f214, %f198, %f194, %f190;
	ld.shared.v4.f32 	{%f215, %f216, %f217, %f218}, [%r84+272];
	ld.shared.v4.f32 	{%f219, %f220, %f221, %f222}, [%r93+272];
	fma.rn.f32 	%f274, %f219, %f215, %f199;
	fma.rn.f32 	%f273, %f219, %f216, %f200;
	fma.rn.f32 	%f272, %f219, %f217, %f201;
	fma.rn.f32 	%f271, %f219, %f218, %f202;
	fma.rn.f32 	%f270, %f220, %f215, %f203;
	fma.rn.f32 	%f269, %f220, %f216, %f204;
	fma.rn.f32 	%f268, %f220, %f217, %f205;
	fma.rn.f32 	%f267, %f220, %f218, %f206;
	fma.rn.f32 	%f275, %f221, %f215, %f207;
	fma.rn.f32 	%f276, %f221, %f216, %f208;
	fma.rn.f32 	%f277, %f221, %f217, %f209;
	fma.rn.f32 	%f278, %f221, %f218, %f210;
	fma.rn.f32 	%f279, %f222, %f215, %f211;
	fma.rn.f32 	%f280, %f222, %f216, %f212;
	fma.rn.f32 	%f281, %f222, %f217, %f213;
	fma.rn.f32 	%f282, %f222, %f218, %f214;
	add.s32 	%r94, %r94, 1088;
	add.s32 	%r93, %r93, 1088;
	setp.ne.s32 	%p51, %r94, 4896;
	@%p51 bra 	$L__BB5_43;
	bar.sync 	0;
	add.s32 	%r92, %r92, 64;
	setp.lt.s32 	%p52, %r92, %r36;
	@%p52 bra 	$L__BB5_2;
$L__BB5_45:
	add.s32 	%r27, %r3, %r5;
	add.s32 	%r28, %r4, %r6;
	setp.ge.s32 	%p53, %r27, %r36;
	@%p53 bra 	$L__BB5_81;
	mul.lo.s32 	%r29, %r27, %r36;
	setp.ge.s32 	%p54, %r28, %r36;
	@%p54 bra 	$L__BB5_48;
	add.s32 	%r85, %r28, %r29;
	mul.wide.s32 	%rd28, %r85, 4;
	add.s64 	%rd29, %rd3, %rd28;
	st.global.f32 	[%rd29], %f274;
$L__BB5_48:
	add.s32 	%r30, %r28, 1;
	setp.ge.s32 	%p55, %r30, %r36;
	cvt.s64.s32 	%rd30, %r29;
	cvt.s64.s32 	%rd8, %r28;
	add.s64 	%rd31, %rd8, %rd30;
	shl.b64 	%rd32, %rd31, 2;
	add.s64 	%rd9, %rd3, %rd32;
	@%p55 bra 	$L__BB5_50;
	st.global.f32 	[%rd9+4], %f273;
$L__BB5_50:
	add.s32 	%r31, %r28, 2;
	setp.ge.s32 	%p56, %r31, %r36;
	@%p56 bra 	$L__BB5_52;
	st.global.f32 	[%rd9+8], %f272;
$L__BB5_52:
	add.s32 	%r32, %r28, 3;
	setp.ge.s32 	%p57, %r32, %r36;
	@%p57 bra 	$L__BB5_54;
	st.global.f32 	[%rd9+12], %f271;
$L__BB5_54:
	add.s32 	%r86, %r27, 1;
	setp.ge.s32 	%p58, %r86, %r36;
	@%p58 bra 	$L__BB5_81;
	setp.ge.s32 	%p59, %r28, %r36;
	add.s32 	%r33, %r29, %r36;
	@%p59 bra 	$L__BB5_57;
	add.s32 	%r87, %r28, %r33;
	mul.wide.s32 	%rd33, %r87, 4;
	add.s64 	%rd34, %rd3, %rd33;
	st.global.f32 	[%rd34], %f270;
$L__BB5_57:
	setp.ge.s32 	%p60, %r30, %r36;
	cvt.s64.s32 	%rd35, %r33;
	add.s64 	%rd36, %rd8, %rd35;
	shl.b64 	%rd37, %rd36, 2;
	add.s64 	%rd10, %rd3, %rd37;
	@%p60 bra 	$L__BB5_59;
	st.global.f32 	[%rd10+4], %f269;
$L__BB5_59:
	setp.ge.s32 	%p61, %r31, %r36;
	@%p61 bra 	$L__BB5_61;
	st.global.f32 	[%rd10+8], %f268;
$L__BB5_61:
	setp.ge.s32 	%p62, %r32, %r36;
	@%p62 bra 	$L__BB5_63;
	st.global.f32 	[%rd10+12], %f267;
$L__BB5_63:
	add.s32 	%r88, %r27, 2;
	setp.ge.s32 	%p63, %r88, %r36;
	@%p63 bra 	$L__BB5_81;
	setp.ge.s32 	%p64, %r28, %r36;
	add.s32 	%r34, %r33, %r36;
	@%p64 bra 	$L__BB5_66;
	add.s32 	%r89, %r28, %r34;
	mul.wide.s32 	%rd38, %r89, 4;
	add.s64 	%rd39, %rd3, %rd38;
	st.global.f32 	[%rd39], %f275;
$L__BB5_66:
	setp.ge.s32 	%p65, %r30, %r36;
	cvt.s64.s32 	%rd40, %r34;
	add.s64 	%rd41, %rd8, %rd40;
	shl.b64 	%rd42, %rd41, 2;
	add.s64 	%rd11, %rd3, %rd42;
	@%p65 bra 	$L__BB5_68;
	st.global.f32 	[%rd11+4], %f276;
$L__BB5_68:
	setp.ge.s32 	%p66, %r31, %r36;
	@%p66 bra 	$L__BB5_70;
	st.global.f32 	[%rd11+8], %f277;
$L__BB5_70:
	setp.ge.s32 	%p67, %r32, %r36;
	@%p67 bra 	$L__BB5_72;
	st.global.f32 	[%rd11+12], %f278;
$L__BB5_72:
	add.s32 	%r90, %r27, 3;
	setp.ge.s32 	%p68, %r90, %r36;
	@%p68 bra 	$L__BB5_81;
	setp.ge.s32 	%p69, %r28, %r36;
	add.s32 	%r35, %r34, %r36;
	@%p69 bra 	$L__BB5_75;
	add.s32 	%r91, %r28, %r35;
	mul.wide.s32 	%rd43, %r91, 4;
	add.s64 	%rd44, %rd3, %rd43;
	st.global.f32 	[%rd44], %f279;
$L__BB5_75:
	setp.ge.s32 	%p70, %r30, %r36;
	cvt.s64.s32 	%rd45, %r35;
	add.s64 	%rd46, %rd8, %rd45;
	shl.b64 	%rd47, %rd46, 2;
	add.s64 	%rd12, %rd3, %rd47;
	@%p70 bra 	$L__BB5_77;
	st.global.f32 	[%rd12+4], %f280;
$L__BB5_77:
	setp.ge.s32 	%p71, %r31, %r36;
	@%p71 bra 	$L__BB5_79;
	st.global.f32 	[%rd12+8], %f281;
$L__BB5_79:
	setp.ge.s32 	%p72, %r32, %r36;
	@%p72 bra 	$L__BB5_81;
	st.global.f32 	[%rd12+12], %f282;
$L__BB5_81:
	ret;

}


// ===== COMPILED SASS (sm_100) =====

	.target	sm_100

	.elftype	@"ET_EXEC"


//--------------------- .note.nv.tkinfo           --------------------------
	.section	.note.nv.tkinfo,"",@"SHT_NOTE"
	.sectionflags	@"SHF_NOTE_NV_TKINFO"
	.tkinfo
        /*0018*/ 	.word	0x00000002
        /*0030*/ 	.string	""
        /*0030*/ 	.string	"ptxas"
        /*0030*/ 	.string	"Cuda compilation tools, release 13.0, V13.0.88"
        /*0030*/ 	.string	"Build cuda_13.0.r13.0/compiler.36424714_0"
        /*0030*/ 	.string	"-arch sm_100 -m 64 "



//--------------------- .note.nv.cuinfo           --------------------------
	.section	.note.nv.cuinfo,"",@"SHT_NOTE"
	.sectionflags	@"SHF_NOTE_NV_CUINFO"
        /*0018*/ 	.short	0x0002
        /*001a*/ 	.short	0x0064
        /*001c*/ 	.short	0x0082
	.zero		2


//--------------------- .nv.info                  --------------------------
	.section	.nv.info,"",@"SHT_CUDA_INFO"
	.align	4


	//----- nvinfo : EIATTR_REGCOUNT
	.align		4
        /*0000*/ 	.byte	0x04, 0x2f
        /*0002*/ 	.short	(.L_1 - .L_0)
	.align		4
.L_0:
        /*0004*/ 	.word	index@(_Z12scale_kernelPfif)
        /*0008*/ 	.word	0x00000008


	//----- nvinfo : EIATTR_FRAME_SIZE
	.align		4
.L_1:
        /*000c*/ 	.byte	0x04, 0x11
        /*000e*/ 	.short	(.L_3 - .L_2)
	.align		4
.L_2:
        /*0010*/ 	.word	index@(_Z12scale_kernelPfif)
        /*0014*/ 	.word	0x00000000


	//----- nvinfo : EIATTR_REGCOUNT
	.align		4
.L_3:
        /*0018*/ 	.byte	0x04, 0x2f
        /*001a*/ 	.short	(.L_5 - .L_4)
	.align		4
.L_4:
        /*001c*/ 	.word	index@(_Z19OnlineSoftmaxKernelPfi)
        /*0020*/ 	.word	0x00000018


	//----- nvinfo : EIATTR_FRAME_SIZE
	.align		4
.L_5:
        /*0024*/ 	.byte	0x04, 0x11
        /*0026*/ 	.short	(.L_7 - .L_6)
	.align		4
.L_6:
        /*0028*/ 	.word	index@($__internal_0_$__cuda_sm3x_div_rn_noftz_f32_slowpath)
        /*002c*/ 	.word	0x00000000


	//----- nvinfo : EIATTR_FRAME_SIZE
	.align		4
.L_7:
        /*0030*/ 	.byte	0x04, 0x11
        /*0032*/ 	.short	(.L_9 - .L_8)
	.align		4
.L_8:
        /*0034*/ 	.word	index@(_Z19OnlineSoftmaxKernelPfi)
        /*0038*/ 	.word	0x00000000


	//----- nvinfo : EIATTR_REGCOUNT
	.align		4
.L_9:
        /*003c*/ 	.byte	0x04, 0x2f
        /*003e*/ 	.short	(.L_11 - .L_10)
	.align		4
.L_10:
        /*0040*/ 	.word	index@(_Z19SgemmVecTransKernelILi32EEvPfS0_S0_i)
        /*0044*/ 	.word	0x0000002e


	//----- nvinfo : EIATTR_FRAME_SIZE
	.align		4
.L_11:
        /*0048*/ 	.byte	0x04, 0x11
        /*004a*/ 	.short	(.L_13 - .L_12)
	.align		4
.L_12:
        /*004c*/ 	.word	index@(_Z19SgemmVecTransKernelILi32EEvPfS0_S0_i)
        /*0050*/ 	.word	0x00000000


	//----- nvinfo : EIATTR_REGCOUNT
	.align		4
.L_13:
        /*0054*/ 	.byte	0x04, 0x2f
        /*0056*/ 	.short	(.L_15 - .L_14)
	.align		4
.L_14:
        /*0058*/ 	.word	index@(_Z14SgemmVecKernelILi32EEvPfS0_S0_i)
        /*005c*/ 	.word	0x0000002e


	//----- nvinfo : EIATTR_FRAME_SIZE
	.align		4
.L_15:
        /*0060*/ 	.byte	0x04, 0x11
        /*0062*/ 	.short	(.L_17 - .L_16)
	.align		4
.L_16:
        /*0064*/ 	.word	index@(_Z14SgemmVecKernelILi32EEvPfS0_S0_i)
        /*0068*/ 	.word	0x00000000


	//----- nvinfo : EIATTR_REGCOUNT
	.align		4
.L_17:
        /*006c*/ 	.byte	0x04, 0x2f
        /*006e*/ 	.short	(.L_19 - .L_18)
	.align		4
.L_18:
        /*0070*/ 	.word	index@(_Z19SgemmVecTransKernelILi64EEvPfS0_S0_i)
        /*0074*/ 	.word	0x00000030


	//----- nvinfo : EIATTR_FRAME_SIZE
	.align		4
.L_19:
        /*0078*/ 	.byte	0x04, 0x11
        /*007a*/ 	.short	(.L_21 - .L_20)
	.align		4
.L_20:
        /*007c*/ 	.word	index@(_Z19SgemmVecTransKernelILi64EEvPfS0_S0_i)
        /*0080*/ 	.word	0x00000000


	//----- nvinfo : EIATTR_REGCOUNT
	.align		4
.L_21:
        /*0084*/ 	.byte	0x04, 0x2f
        /*0086*/ 	.short	(.L_23 - .L_22)
	.align		4
.L_22:
        /*0088*/ 	.word	index@(_Z14SgemmVecKernelILi64EEvPfS0_S0_i)
        /*008c*/ 	.word	0x00000030


	//----- nvinfo : EIATTR_FRAME_SIZE
	.align		4
.L_23:
        /*0090*/ 	.byte	0x04, 0x11
        /*0092*/ 	.short	(.L_25 - .L_24)
	.align		4
.L_24:
        /*0094*/ 	.word	index@(_Z14SgemmVecKernelILi64EEvPfS0_S0_i)
        /*0098*/ 	.word	0x00000000


	//----- nvinfo : EIATTR_MIN_STACK_SIZE
	.align		4
.L_25:
        /*009c*/ 	.byte	0x04, 0x12
        /*009e*/ 	.short	(.L_27 - .L_26)
	.align		4
.L_26:
        /*00a0*/ 	.word	index@(_Z14SgemmVecKernelILi64EEvPfS0_S0_i)
        /*00a4*/ 	.word	0x00000000


	//----- nvinfo : EIATTR_MIN_STACK_SIZE
	.align		4
.L_27:
        /*00a8*/ 	.byte	0x04, 0x12
        /*00aa*/ 	.short	(.L_29 - .L_28)
	.align		4
.L_28:
        /*00ac*/ 	.word	index@(_Z19SgemmVecTransKernelILi64EEvPfS0_S0_i)
        /*00b0*/ 	.word	0x00000000


	//----- nvinfo : EIATTR_MIN_STACK_SIZE
	.align		4
.L_29:
        /*00b4*/ 	.byte	0x04, 0x12
        /*00b6*/ 	.short	(.L_31 - .L_30)
	.align		4
.L_30:
        /*00b8*/ 	.word	index@(_Z14SgemmVecKernelILi32EEvPfS0_S0_i)
        /*00bc*/ 	.word	0x00000000


	//----- nvinfo : EIATTR_MIN_STACK_SIZE
	.align		4
.L_31:
        /*00c0*/ 	.byte	0x04, 0x12
        /*00c2*/ 	.short	(.L_33 - .L_32)
	.align		4
.L_32:
        /*00c4*/ 	.word	index@(_Z19SgemmVecTransKernelILi32EEvPfS0_S0_i)
        /*00c8*/ 	.word	0x00000000


	//----- nvinfo : EIATTR_MIN_STACK_SIZE
	.align		4
.L_33:
        /*00cc*/ 	.byte	0x04, 0x12
        /*00ce*/ 	.short	(.L_35 - .L_34)
	.align		4
.L_34:
        /*00d0*/ 	.word	index@(_Z19OnlineSoftmaxKernelPfi)
        /*00d4*/ 	.word	0x00000000


	//----- nvinfo : EIATTR_MIN_STACK_SIZE
	.align		4
.L_35:
        /*00d8*/ 	.byte	0x04, 0x12
        /*00da*/ 	.short	(.L_37 - .L_36)
	.align		4
.L_36:
        /*00dc*/ 	.word	index@(_Z12scale_kernelPfif)
        /*00e0*/ 	.word	0x00000000
.L_37:


//--------------------- .nv.compat                --------------------------
	.section	.nv.compat,"",@"SHT_CUDA_COMPAT_INFO"
	.align	4
        /*0000*/ 	.byte	0x02, 0x09, 0x00, 0x00, 0x02, 0x02, 0x01, 0x00, 0x02, 0x05, 0x05, 0x00, 0x03, 0x07, 0x01, 0x01
        /*0010*/ 	.byte	0x02, 0x03, 0x00, 0x00, 0x02, 0x06, 0x01, 0x00, 0x04, 0x0b, 0x08, 0x00, 0x01, 0x00, 0x00, 0x00
        /*0020*/ 	.byte	0x00, 0x00, 0x00, 0x00


//--------------------- .nv.info._Z14SgemmVecKernelILi64EEvPfS0_S0_i --------------------------
	.section	.nv.info._Z14SgemmVecKernelILi64EEvPfS0_S0_i,"",@"SHT_CUDA_INFO"
	.sectionflags	@""
	.align	4


	//----- nvinfo : EIATTR_CUDA_API_VERSION
	.align		4
        /*0000*/ 	.byte	0x04, 0x37
        /*0002*/ 	.short	(.L_39 - .L_38)
.L_38:
        /*0004*/ 	.word	0x00000082


	//----- nvinfo : EIATTR_KPARAM_INFO
	.align		4
.L_39:
        /*0008*/ 	.byte	0x04, 0x17
        /*000a*/ 	.short	(.L_41 - .L_40)
.L_40:
        /*000c*/ 	.word	0x00000000
        /*0010*/ 	.short	0x0003
        /*0012*/ 	.short	0x0018
        /*0014*/ 	.byte	0x00, 0xf0, 0x11, 0x00


	//----- nvinfo : EIATTR_KPARAM_INFO
	.align		4
.L_41:
        /*0018*/ 	.byte	0x04, 0x17
        /*001a*/ 	.short	(.L_43 - .L_42)
.L_42:
        /*001c*/ 	.word	0x00000000
        /*0020*/ 	.short	0x0002
        /*0022*/ 	.short	0x0010
        /*0024*/ 	.byte	0x00, 0xf5, 0x21, 0x00


	//----- nvinfo : EIATTR_KPARAM_INFO
	.align		4
.L_43:
        /*0028*/ 	.byte	0x04, 0x17
        /*002a*/ 	.short	(.L_45 - .L_44)
.L_44:
        /*002c*/ 	.word	0x00000000
        /*0030*/ 	.short	0x0001
        /*0032*/ 	.short	0x0008
        /*0034*/ 	.byte	0x00, 0xf5, 0x21, 0x00


	//----- nvinfo : EIATTR_KPARAM_INFO
	.align		4
.L_45:
        /*0038*/ 	.byte	0x04, 0x17
        /*003a*/ 	.short	(.L_47 - .L_46)
.L_46:
        /*003c*/ 	.word	0x00000000
        /*0040*/ 	.short	0x0000
        /*0042*/ 	.short	0x0000
        /*0044*/ 	.byte	0x00, 0xf5, 0x21, 0x00


	//----- nvinfo : EIATTR_SPARSE_MMA_MASK
	.align		4
.L_47:
        /*0048*/ 	.byte	0x03, 0x50
        /*004a*/ 	.short	0x0000


	//----- nvinfo : EIATTR_MAXREG_COUNT
	.align		4
        /*004c*/ 	.byte	0x03, 0x1b
        /*004e*/ 	.short	0x00ff


	//----- nvinfo : EIATTR_NUM_BARRIERS
	.align		4
        /*0050*/ 	.byte	0x02, 0x4c
        /*0052*/ 	.byte	0x01
	.zero		1


	//----- nvinfo : EIATTR_MERCURY_ISA_VERSION
	.align		4
        /*0054*/ 	.byte	0x03, 0x5f
        /*0056*/ 	.short	0x0101


	//----- nvinfo : EIATTR_VRC_CTA_INIT_COUNT
	.align		4
        /*0058*/ 	.byte	0x02, 0x4a
	.zero		1
	.zero		1


	//----- nvinfo : EIATTR_EXIT_INSTR_OFFSETS
	.align		4
        /*005c*/ 	.byte	0x04, 0x1c
        /*005e*/ 	.short	(.L_49 - .L_48)


	//   ....[0]....
.L_48:
        /*0060*/ 	.word	0x00001cd0


	//   ....[1]....
        /*0064*/ 	.word	0x00001e50


	//   ....[2]....
        /*0068*/ 	.word	0x00001f40


	//   ....[3]....
        /*006c*/ 	.word	0x00002030


	//   ....[4]....
        /*0070*/ 	.word	0x000020f0


	//   ....[5]....
        /*0074*/ 	.word	0x00002110


	//----- nvinfo : EIATTR_CRS_STACK_SIZE
	.align		4
.L_49:
        /*0078*/ 	.byte	0x04, 0x1e
        /*007a*/ 	.short	(.L_51 - .L_50)
.L_50:
        /*007c*/ 	.word	0x00000000


	//----- nvinfo : EIATTR_CBANK_PARAM_SIZE
	.align		4
.L_51:
        /*0080*/ 	.byte	0x03, 0x19
        /*0082*/ 	.short	0x001c


	//----- nvinfo : EIATTR_PARAM_CBANK
	.align		4
        /*0084*/ 	.byte	0x04, 0x0a
        /*0086*/ 	.short	(.L_53 - .L_52)
	.align		4
.L_52:
        /*0088*/ 	.word	index@(.nv.constant0._Z14SgemmVecKernelILi64EEvPfS0_S0_i)
        /*008c*/ 	.short	0x0380
        /*008e*/ 	.short	0x001c


	//----- nvinfo : EIATTR_SW_WAR
	.align		4
.L_53:
        /*0090*/ 	.byte	0x04, 0x36
        /*0092*/ 	.short	(.L_55 - .L_54)
.L_54:
        /*0094*/ 	.word	0x00000008
.L_55:


//--------------------- .nv.info._Z19SgemmVecTransKernelILi64EEvPfS0_S0_i --------------------------
	.section	.nv.info._Z19SgemmVecTransKernelILi64EEvPfS0_S0_i,"",@"SHT_CUDA_INFO"
	.sectionflags	@""
	.align	4


	//----- nvinfo : EIATTR_CUDA_API_VERSION
	.align		4
        /*0000*/ 	.byte	0x04, 0x37
        /*0002*/ 	.short	(.L_57 - .L_56)
.L_56:
        /*0004*/ 	.word	0x00000082


	//----- nvinfo : EIATTR_KPARAM_INFO
	.align		4
.L_57:
        /*0008*/ 	.byte	0x04, 0x17
        /*000a*/ 	.short	(.L_59 - .L_58)
.L_58:
        /*000c*/ 	.word	0x00000000
        /*0010*/ 	.short	0x0003
        /*0012*/ 	.short	0x0018
        /*0014*/ 	.byte	0x00, 0xf0, 0x11, 0x00


	//----- nvinfo : EIATTR_KPARAM_INFO
	.align		4
.L_59:
        /*0018*/ 	.byte	0x04, 0x17
        /*001a*/ 	.short	(.L_61 - .L_60)
.L_60:
        /*001c*/ 	.word	0x00000000
        /*0020*/ 	.short	0x0002
        /*0022*/ 	.short	0x0010
        /*0024*/ 	.byte	0x00, 0xf5, 0x21, 0x00


	//----- nvinfo : EIATTR_KPARAM_INFO
	.align		4
.L_61:
        /*0028*/ 	.byte	0x04, 0x17
        /*002a*/ 	.short	(.L_63 - .L_62)
.L_62:
        /*002c*/ 	.word	0x00000000
        /*0030*/ 	.short	0x0001
        /*0032*/ 	.short	0x0008
        /*0034*/ 	.byte	0x00, 0xf5, 0x21, 0x00


	//----- nvinfo : EIATTR_KPARAM_INFO
	.align		4
.L_63:
        /*0038*/ 	.byte	0x04, 0x17
        /*003a*/ 	.short	(.L_65 - .L_64)
.L_64:
        /*003c*/ 	.word	0x00000000
        /*0040*/ 	.short	0x0000
        /*0042*/ 	.short	0x0000
        /*0044*/ 	.byte	0x00, 0xf5, 0x21, 0x00


	//----- nvinfo : EIATTR_SPARSE_MMA_MASK
	.align		4
.L_65:
        /*0048*/ 	.byte	0x03, 0x50
        /*004a*/ 	.short	0x0000


	//----- nvinfo : EIATTR_MAXREG_COUNT
	.align		4
        /*004c*/ 	.byte	0x03, 0x1b
        /*004e*/ 	.short	0x00ff


	//----- nvinfo : EIATTR_NUM_BARRIERS
	.align		4
        /*0050*/ 	.byte	0x02, 0x4c
        /*0052*/ 	.byte	0x01
	.zero		1


	//----- nvinfo : EIATTR_MERCURY_ISA_VERSION
	.align		4
        /*0054*/ 	.byte	0x03, 0x5f
        /*0056*/ 	.short	0x0101


	//----- nvinfo : EIATTR_VRC_CTA_INIT_COUNT
	.align		4
        /*0058*/ 	.byte	0x02, 0x4a
	.zero		1
	.zero		1


	//----- nvinfo : EIATTR_EXIT_INSTR_OFFSETS
	.align		4
        /*005c*/ 	.byte	0x04, 0x1c
        /*005e*/ 	.short	(.L_67 - .L_66)


	//   ....[0]....
.L_66:
        /*0060*/ 	.word	0x00001cd0


	//   ....[1]....
        /*0064*/ 	.word	0x00001e50


	//   ....[2]....
        /*0068*/ 	.word	0x00001f40


	//   ....[3]....
        /*006c*/ 	.word	0x00002030


	//   ....[4]....
        /*0070*/ 	.word	0x000020f0


	//   ....[5]....
        /*0074*/ 	.word	0x00002110


	//----- nvinfo : EIATTR_CRS_STACK_SIZE
	.align		4
.L_67:
        /*0078*/ 	.byte	0x04, 0x1e
        /*007a*/ 	.short	(.L_69 - .L_68)
.L_68:
        /*007c*/ 	.word	0x00000000


	//----- nvinfo : EIATTR_CBANK_PARAM_SIZE
	.align		4
.L_69:
        /*0080*/ 	.byte	0x03, 0x19
        /*0082*/ 	.short	0x001c


	//----- nvinfo : EIATTR_PARAM_CBANK
	.align		4
        /*0084*/ 	.byte	0x04, 0x0a
        /*0086*/ 	.short	(.L_71 - .L_70)
	.align		4
.L_70:
        /*0088*/ 	.word	index@(.nv.constant0._Z19SgemmVecTransKernelILi64EEvPfS0_S0_i)
        /*008c*/ 	.short	0x0380
        /*008e*/ 	.short	0x001c


	//----- nvinfo : EIATTR_SW_WAR
	.align		4
.L_71:
        /*0090*/ 	.byte	0x04, 0x36
        /*0092*/ 	.short	(.L_73 - .L_72)
.L_72:
        /*0094*/ 	.word	0x00000008
.L_73:


//--------------------- .nv.info._Z14SgemmVecKernelILi32EEvPfS0_S0_i --------------------------
	.section	.nv.info._Z14SgemmVecKernelILi32EEvPfS0_S0_i,"",@"SHT_CUDA_INFO"
	.sectionflags	@""
	.align	4


	//----- nvinfo : EIATTR_CUDA_API_VERSION
	.align		4
        /*0000*/ 	.byte	0x04, 0x37
        /*0002*/ 	.short	(.L_75 - .L_74)
.L_74:
        /*0004*/ 	.word	0x00000082


	//----- nvinfo : EIATTR_KPARAM_INFO
	.align		4
.L_75:
        /*0008*/ 	.byte	0x04, 0x17
        /*000a*/ 	.short	(.L_77 - .L_76)
.L_76:
        /*000c*/ 	.word	0x00000000
        /*0010*/ 	.short	0x0003
        /*0012*/ 	.short	0x0018
        /*0014*/ 	.byte	0x00, 0xf0, 0x11, 0x00


	//----- nvinfo : EIATTR_KPARAM_INFO
	.align		4
.L_77:
        /*0018*/ 	.byte	0x04, 0x17
        /*001a*/ 	.short	(.L_79 - .L_78)
.L_78:
        /*001c*/ 	.word	0x00000000
        /*0020*/ 	.short	0x0002
        /*0022*/ 	.short	0x0010
        /*0024*/ 	.byte	0x00, 0xf5, 0x21, 0x00


	//----- nvinfo : EIATTR_KPARAM_INFO
	.align		4
.L_79:
        /*0028*/ 	.byte	0x04, 0x17
        /*002a*/ 	.short	(.L_81 - .L_80)
.L_80:
        /*002c*/ 	.word	0x00000000
        /*0030*/ 	.short	0x0001
        /*0032*/ 	.short	0x0008
        /*0034*/ 	.byte	0x00, 0xf5, 0x21, 0x00


	//----- nvinfo : EIATTR_KPARAM_INFO
	.align		4
.L_81:
        /*0038*/ 	.byte	0x04, 0x17
        /*003a*/ 	.short	(.L_83 - .L_82)
.L_82:
        /*003c*/ 	.word	0x00000000
        /*0040*/ 	.short	0x0000
        /*0042*/ 	.short	0x0000
        /*0044*/ 	.byte	0x00, 0xf5, 0x21, 0x00


	//----- nvinfo : EIATTR_SPARSE_MMA_MASK
	.align		4
.L_83:
        /*0048*/ 	.byte	0x03, 0x50
        /*004a*/ 	.short	0x0000


	//----- nvinfo : EIATTR_MAXREG_COUNT
	.align		4
        /*004c*/ 	.byte	0x03, 0x1b
        /*004e*/ 	.short	0x00ff


	//----- nvinfo : EIATTR_NUM_BARRIERS
	.align		4
        /*0050*/ 	.byte	0x02, 0x4c
        /*0052*/ 	.byte	0x01
	.zero		1


	//----- nvinfo : EIATTR_MERCURY_ISA_VERSION
	.align		4
        /*0054*/ 	.byte	0x03, 0x5f
        /*0056*/ 	.short	0x0101


	//----- nvinfo : EIATTR_VRC_CTA_INIT_COUNT
	.align		4
        /*0058*/ 	.byte	0x02, 0x4a
	.zero		1
	.zero		1


	//----- nvinfo : EIATTR_EXIT_INSTR_OFFSETS
	.align		4
        /*005c*/ 	.byte	0x04, 0x1c
        /*005e*/ 	.short	(.L_85 - .L_84)


	//   ....[0]....
.L_84:
        /*0060*/ 	.word	0x00001490


	//   ....[1]....
        /*0064*/ 	.word	0x00001610


	//   ....[2]....
        /*0068*/ 	.word	0x00001700


	//   ....[3]....
        /*006c*/ 	.word	0x000017f0


	//   ....[4]....
        /*0070*/ 	.word	0x000018b0


	//   ....[5]....
        /*0074*/ 	.word	0x000018d0


	//----- nvinfo : EIATTR_CRS_STACK_SIZE
	.align		4
.L_85:
        /*0078*/ 	.byte	0x04, 0x1e
        /*007a*/ 	.short	(.L_87 - .L_86)
.L_86:
        /*007c*/ 	.word	0x00000000


	//----- nvinfo : EIATTR_CBANK_PARAM_SIZE
	.align		4
.L_87:
        /*0080*/ 	.byte	0x03, 0x19
        /*0082*/ 	.short	0x001c


	//----- nvinfo : EIATTR_PARAM_CBANK
	.align		4
        /*0084*/ 	.byte	0x04, 0x0a
        /*0086*/ 	.short	(.L_89 - .L_88)
	.align		4
.L_88:
        /*0088*/ 	.word	index@(.nv.constant0._Z14SgemmVecKernelILi32EEvPfS0_S0_i)
        /*008c*/ 	.short	0x0380
        /*008e*/ 	.short	0x001c


	//----- nvinfo : EIATTR_SW_WAR
	.align		4
.L_89:
        /*0090*/ 	.byte	0x04, 0x36
        /*0092*/ 	.short	(.L_91 - .L_90)
.L_90:
        /*0094*/ 	.word	0x00000008
.L_91:


//--------------------- .nv.info._Z19SgemmVecTransKernelILi32EEvPfS0_S0_i --------------------------
	.section	.nv.info._Z19SgemmVecTransKernelILi32EEvPfS0_S0_i,"",@"SHT_CUDA_INFO"
	.sectionflags	@""
	.align	4


	//----- nvinfo : EIATTR_CUDA_API_VERSION
	.align		4
        /*0000*/ 	.byte	0x04, 0x37
        /*0002*/ 	.short	(.L_93 - .L_92)
.L_92:
        /*0004*/ 	.word	0x00000082


	//----- nvinfo : EIATTR_KPARAM_INFO
	.align		4
.L_93:
        /*0008*/ 	.byte	0x04, 0x17
        /*000a*/ 	.short	(.L_95 - .L_94)
.L_94:
        /*000c*/ 	.word	0x00000000
        /*0010*/ 	.short	0x0003
        /*0012*/ 	.short	0x0018
        /*0014*/ 	.byte	0x00, 0xf0, 0x11, 0x00


	//----- nvinfo : EIATTR_KPARAM_INFO
	.align		4
.L_95:
        /*0018*/ 	.byte	0x04, 0x17
        /*001a*/ 	.short	(.L_97 - .L_96)
.L_96:
        /*001c*/ 	.word	0x00000000
        /*0020*/ 	.short	0x0002
        /*0022*/ 	.short	0x0010
        /*0024*/ 	.byte	0x00, 0xf5, 0x21, 0x00


	//----- nvinfo : EIATTR_KPARAM_INFO
	.align		4
.L_97:
        /*0028*/ 	.byte	0x04, 0x17
        /*002a*/ 	.short	(.L_99 - .L_98)
.L_98:
        /*002c*/ 	.word	0x00000000
        /*0030*/ 	.short	0x0001
        /*0032*/ 	.short	0x0008
        /*0034*/ 	.byte	0x00, 0xf5, 0x21, 0x00


	//----- nvinfo : EIATTR_KPARAM_INFO
	.align		4
.L_99:
        /*0038*/ 	.byte	0x04, 0x17
        /*003a*/ 	.short	(.L_101 - .L_100)
.L_100:
        /*003c*/ 	.word	0x00000000
        /*0040*/ 	.short	0x0000
        /*0042*/ 	.short	0x0000
        /*0044*/ 	.byte	0x00, 0xf5, 0x21, 0x00


	//----- nvinfo : EIATTR_SPARSE_MMA_MASK
	.align		4
.L_101:
        /*0048*/ 	.byte	0x03, 0x50
        /*004a*/ 	.short	0x0000


	//----- nvinfo : EIATTR_MAXREG_COUNT
	.align		4
        /*004c*/ 	.byte	0x03, 0x1b
        /*004e*/ 	.short	0x00ff


	//----- nvinfo : EIATTR_NUM_BARRIERS
	.align		4
        /*0050*/ 	.byte	0x02, 0x4c
        /*0052*/ 	.byte	0x01
	.zero		1


	//----- nvinfo : EIATTR_MERCURY_ISA_VERSION
	.align		4
        /*0054*/ 	.byte	0x03, 0x5f
        /*0056*/ 	.short	0x0101


	//----- nvinfo : EIATTR_VRC_CTA_INIT_COUNT
	.align		4
        /*0058*/ 	.byte	0x02, 0x4a
	.zero		1
	.zero		1


	//----- nvinfo : EIATTR_EXIT_INSTR_OFFSETS
	.align		4
        /*005c*/ 	.byte	0x04, 0x1c
        /*005e*/ 	.short	(.L_103 - .L_102)


	//   ....[0]....
.L_102:
        /*0060*/ 	.word	0x00001490


	//   ....[1]....
        /*0064*/ 	.word	0x00001610


	//   ....[2]....
        /*0068*/ 	.word	0x00001700


	//   ....[3]....
        /*006c*/ 	.word	0x000017f0


	//   ....[4]....
        /*0070*/ 	.word	0x000018b0


	//   ....[5]....
        /*0074*/ 	.word	0x000018d0


	//----- nvinfo : EIATTR_CRS_STACK_SIZE
	.align		4
.L_103:
        /*0078*/ 	.byte	0x04, 0x1e
        /*007a*/ 	.short	(.L_105 - .L_104)
.L_104:
        /*007c*/ 	.word	0x00000000


	//----- nvinfo : EIATTR_CBANK_PARAM_SIZE
	.align		4
.L_105:
        /*0080*/ 	.byte	0x03, 0x19
        /*0082*/ 	.short	0x001c


	//----- nvinfo : EIATTR_PARAM_CBANK
	.align		4
        /*0084*/ 	.byte	0x04, 0x0a
        /*0086*/ 	.short	(.L_107 - .L_106)
	.align		4
.L_106:
        /*0088*/ 	.word	index@(.nv.constant0._Z19SgemmVecTransKernelILi32EEvPfS0_S0_i)
        /*008c*/ 	.short	0x0380
        /*008e*/ 	.short	0x001c


	//----- nvinfo : EIATTR_SW_WAR
	.align		4
.L_107:
        /*0090*/ 	.byte	0x04, 0x36
        /*0092*/ 	.short	(.L_109 - .L_108)
.L_108:
        /*0094*/ 	.word	0x00000008
.L_109:


//--------------------- .nv.info._Z19OnlineSoftmaxKernelPfi --------------------------
	.section	.nv.info._Z19OnlineSoftmaxKernelPfi,"",@"SHT_CUDA_INFO"
	.sectionflags	@""
	.align	4


	//----- nvinfo : EIATTR_CUDA_API_VERSION
	.align		4
        /*0000*/ 	.byte	0x04, 0x37
        /*0002*/ 	.short	(.L_111 - .L_110)
.L_110:
        /*0004*/ 	.word	0x00000082


	//----- nvinfo : EIATTR_KPARAM_INFO
	.align		4
.L_111:
        /*0008*/ 	.byte	0x04, 0x17
        /*000a*/ 	.short	(.L_113 - .L_112)
.L_112:
        /*000c*/ 	.word	0x00000000
        /*0010*/ 	.short	0x0001
        /*0012*/ 	.short	0x0008
        /*0014*/ 	.byte	0x00, 0xf0, 0x11, 0x00


	//----- nvinfo : EIATTR_KPARAM_INFO
	.align		4
.L_113:
        /*0018*/ 	.byte	0x04, 0x17
        /*001a*/ 	.short	(.L_115 - .L_114)
.L_114:
        /*001c*/ 	.word	0x00000000
        /*0020*/ 	.short	0x0000
        /*0022*/ 	.short	0x0000
        /*0024*/ 	.byte	0x00, 0xf5, 0x21, 0x00


	//----- nvinfo : EIATTR_SPARSE_MMA_MASK
	.align		4
.L_115:
        /*0028*/ 	.byte	0x03, 0x50
        /*002a*/ 	.short	0x0000


	//----- nvinfo : EIATTR_MAXREG_COUNT
	.align		4
        /*002c*/ 	.byte	0x03, 0x1b
        /*002e*/ 	.short	0x00ff


	//----- nvinfo : EIATTR_NUM_BARRIERS
	.align		4
        /*0030*/ 	.byte	0x02, 0x4c
        /*0032*/ 	.byte	0x01
	.zero		1


	//----- nvinfo : EIATTR_MERCURY_ISA_VERSION
	.align		4
        /*0034*/ 	.byte	0x03, 0x5f
        /*0036*/ 	.short	0x0101


	//----- nvinfo : EIATTR_COOP_GROUP_MASK_REGIDS
	.align		4
        /*0038*/ 	.byte	0x04, 0x29
        /*003a*/ 	.short	(.L_117 - .L_116)


	//   ....[0]....
.L_116:
        /*003c*/ 	.word	0xffffffff


	//   ....[1]....
        /*0040*/ 	.word	0xffffffff


	//   ....[2]....
        /*0044*/ 	.word	0xffffffff


	//   ....[3]....
        /*0048*/ 	.word	0xffffffff


	//   ....[4]....
        /*004c*/ 	.word	0xffffffff


	//   ....[5]....
        /*0050*/ 	.word	0xffffffff


	//   ....[6]....
        /*0054*/ 	.word	0xffffffff


	//   ....[7]....
        /*0058*/ 	.word	0xffffffff


	//   ....[8]....
        /*005c*/ 	.word	0xffffffff


	//   ....[9]....
        /*0060*/ 	.word	0xffffffff


	//----- nvinfo : EIATTR_COOP_GROUP_INSTR_OFFSETS
	.align		4
.L_117:
        /*0064*/ 	.byte	0x04, 0x28
        /*0066*/ 	.short	(.L_119 - .L_118)


	//   ....[0]....
.L_118:
        /*0068*/ 	.word	0x000002d0


	//   ....[1]....
        /*006c*/ 	.word	0x00000310


	//   ....[2]....
        /*0070*/ 	.word	0x00000510


	//   ....[3]....
        /*0074*/ 	.word	0x00000530


	//   ....[4]....
        /*0078*/ 	.word	0x000006e0


	//   ....[5]....
        /*007c*/ 	.word	0x00000710


	//   ....[6]....
        /*0080*/ 	.word	0x000008c0


	//   ....[7]....
        /*0084*/ 	.word	0x000008e0


	//   ....[8]....
        /*0088*/ 	.word	0x00000a90


	//   ....[9]....
        /*008c*/ 	.word	0x00000ab0


	//----- nvinfo : EIATTR_VRC_CTA_INIT_COUNT
	.align		4
.L_119:
        /*0090*/ 	.byte	0x02, 0x4a
	.zero		1
	.zero		1


	//----- nvinfo : EIATTR_EXIT_INSTR_OFFSETS
	.align		4
        /*0094*/ 	.byte	0x04, 0x1c
        /*0096*/ 	.short	(.L_121 - .L_120)


	//   ....[0]....
.L_120:
        /*0098*/ 	.word	0x00001020


	//   ....[1]....
        /*009c*/ 	.word	0x000012a0


	//----- nvinfo : EIATTR_CRS_STACK_SIZE
	.align		4
.L_121:
        /*00a0*/ 	.byte	0x04, 0x1e
        /*00a2*/ 	.short	(.L_123 - .L_122)
.L_122:
        /*00a4*/ 	.word	0x00000000


	//----- nvinfo : EIATTR_CBANK_PARAM_SIZE
	.align		4
.L_123:
        /*00a8*/ 	.byte	0x03, 0x19
        /*00aa*/ 	.short	0x000c


	//----- nvinfo : EIATTR_PARAM_CBANK
	.align		4
        /*00ac*/ 	.byte	0x04, 0x0a
        /*00ae*/ 	.short	(.L_125 - .L_124)
	.align		4
.L_124:
        /*00b0*/ 	.word	index@(.nv.constant0._Z19OnlineSoftmaxKernelPfi)
        /*00b4*/ 	.short	0x0380
        /*00b6*/ 	.short	0x000c


	//----- nvinfo : EIATTR_SW_WAR
	.align		4
.L_125:
        /*00b8*/ 	.byte	0x04, 0x36
        /*00ba*/ 	.short	(.L_127 - .L_126)
.L_126:
        /*00bc*/ 	.word	0x00000008
.L_127:


//--------------------- .nv.info._Z12scale_kernelPfif --------------------------
	.section	.nv.info._Z12scale_kernelPfif,"",@"SHT_CUDA_INFO"
	.sectionflags	@""
	.align	4


	//----- nvinfo : EIATTR_CUDA_API_VERSION
	.align		4
        /*0000*/ 	.byte	0x04, 0x37
        /*0002*/ 	.short	(.L_129 - .L_128)
.L_128:
        /*0004*/ 	.word	0x00000082


	//----- nvinfo : EIATTR_KPARAM_INFO
	.align		4
.L_129:
        /*0008*/ 	.byte	0x04, 0x17
        /*000a*/ 	.short	(.L_131 - .L_130)
.L_130:
        /*000c*/ 	.word	0x00000000
        /*0010*/ 	.short	0x0002
        /*0012*/ 	.short	0x000c
        /*0014*/ 	.byte	0x00, 0xf0, 0x11, 0x00


	//----- nvinfo : EIATTR_KPARAM_INFO
	.align		4
.L_131:
        /*0018*/ 	.byte	0x04, 0x17
        /*001a*/ 	.short	(.L_133 - .L_132)
.L_132:
        /*001c*/ 	.word	0x00000000
        /*0020*/ 	.short	0x0001
        /*0022*/ 	.short	0x0008
        /*0024*/ 	.byte	0x00, 0xf0, 0x11, 0x00


	//----- nvinfo : EIATTR_KPARAM_INFO
	.align		4
.L_133:
        /*0028*/ 	.byte	0x04, 0x17
        /*002a*/ 	.short	(.L_135 - .L_134)
.L_134:
        /*002c*/ 	.word	0x00000000
        /*0030*/ 	.short	0x0000
        /*0032*/ 	.short	0x0000
        /*0034*/ 	.byte	0x00, 0xf5, 0x21, 0x00


	//----- nvinfo : EIATTR_SPARSE_MMA_MASK
	.align		4
.L_135:
        /*0038*/ 	.byte	0x03, 0x50
        /*003a*/ 	.short	0x0000


	//----- nvinfo : EIATTR_MAXREG_COUNT
	.align		4
        /*003c*/ 	.byte	0x03, 0x1b
        /*003e*/ 	.short	0x00ff


	//----- nvinfo : EIATTR_MERCURY_ISA_VERSION
	.align		4
        /*0040*/ 	.byte	0x03, 0x5f
        /*0042*/ 	.short	0x0101


	//----- nvinfo : EIATTR_VRC_CTA_INIT_COUNT
	.align		4
        /*0044*/ 	.byte	0x02, 0x4a
	.zero		1
	.zero		1


	//----- nvinfo : EIATTR_EXIT_INSTR_OFFSETS
	.align		4
        /*0048*/ 	.byte	0x04, 0x1c
        /*004a*/ 	.short	(.L_137 - .L_136)


	//   ....[0]....
.L_136:
        /*004c*/ 	.word	0x00000080


	//   ....[1]....
        /*0050*/ 	.word	0x00000100


	//----- nvinfo : EIATTR_CBANK_PARAM_SIZE
	.align		4
.L_137:
        /*0054*/ 	.byte	0x03, 0x19
        /*0056*/ 	.short	0x0010


	//----- nvinfo : EIATTR_PARAM_CBANK
	.align		4
        /*0058*/ 	.byte	0x04, 0x0a
        /*005a*/ 	.short	(.L_139 - .L_138)
	.align		4
.L_138:
        /*005c*/ 	.word	index@(.nv.constant0._Z12scale_kernelPfif)
        /*0060*/ 	.short	0x0380
        /*0062*/ 	.short	0x0010


	//----- nvinfo : EIATTR_SW_WAR
	.align		4
.L_139:
        /*0064*/ 	.byte	0x04, 0x36
        /*0066*/ 	.short	(.L_141 - .L_140)
.L_140:
        /*0068*/ 	.word	0x00000008
.L_141:


//--------------------- .nv.callgraph             --------------------------
	.section	.nv.callgraph,"",@"SHT_CUDA_CALLGRAPH"
	.align	4
	.sectionentsize	8
	.align		4
        /*0000*/ 	.word	0x00000000
	.align		4
        /*0004*/ 	.word	0xffffffff
	.align		4
        /*0008*/ 	.word	0x00000000
	.align		4
        /*000c*/ 	.word	0xfffffffe
	.align		4
        /*0010*/ 	.word	0x00000000
	.align		4
        /*0014*/ 	.word	0xfffffffd
	.align		4
        /*0018*/ 	.word	0x00000000
	.align		4
        /*001c*/ 	.word	0xfffffffc


//--------------------- .text._Z14SgemmVecKernelILi64EEvPfS0_S0_i --------------------------
	.section	.text._Z14SgemmVecKernelILi64EEvPfS0_S0_i,"ax",@progbits
	.align	128
        .global         _Z14SgemmVecKernelILi64EEvPfS0_S0_i
        .type           _Z14SgemmVecKernelILi64EEvPfS0_S0_i,@function
        .size           _Z14SgemmVecKernelILi64EEvPfS0_S0_i,(.L_x_85 - _Z14SgemmVecKernelILi64EEvPfS0_S0_i)
        .other          _Z14SgemmVecKernelILi64EEvPfS0_S0_i,@"STO_CUDA_ENTRY STV_DEFAULT"
_Z14SgemmVecKernelILi64EEvPfS0_S0_i:
.text._Z14SgemmVecKernelILi64EEvPfS0_S0_i:
[----:B------:R-:W-:Y:S01]  /*0000*/  LDC R1, c[0x0][0x37c] ;  /* 0x0000df00ff017b82 */ /* 0x000fe20000000800 */
[----:B------:R-:W0:Y:S01]  /*0010*/  S2R R5, SR_TID.Y ;  /* 0x0000000000057919 */ /* 0x000e220000002200 */
[----:B------:R-:W1:Y:S01]  /*0020*/  LDCU UR6, c[0x0][0x398] ;  /* 0x00007300ff0677ac */ /* 0x000e620008000800 */
[----:B------:R-:W-:Y:S01]  /*0030*/  HFMA2 R26, -RZ, RZ, 0, 0 ;  /* 0x00000000ff1a7431 */ /* 0x000fe200000001ff */
[----:B------:R-:W-:Y:S01]  /*0040*/  CS2R R36, SRZ ;  /* 0x0000000000247805 */ /* 0x000fe2000001ff00 */
[----:B------:R-:W2:Y:S01]  /*0050*/  S2R R6, SR_TID.X ;  /* 0x0000000000067919 */ /* 0x000ea20000002100 */
[----:B------:R-:W-:Y:S02]  /*0060*/  CS2R R38, SRZ ;  /* 0x0000000000267805 */ /* 0x000fe4000001ff00 */
[----:B------:R-:W-:Y:S02]  /*0070*/  CS2R R32, SRZ ;  /* 0x0000000000207805 */ /* 0x000fe4000001ff00 */
[----:B------:R-:W-:Y:S01]  /*0080*/  CS2R R34, SRZ ;  /* 0x0000000000227805 */ /* 0x000fe2000001ff00 */
[----:B------:R-:W3:Y:S01]  /*0090*/  S2R R0, SR_CTAID.Y ;  /* 0x0000000000007919 */ /* 0x000ee20000002600 */
[----:B------:R-:W-:-:S02]  /*00a0*/  MOV R24, RZ ;  /* 0x000000ff00187202 */ /* 0x000fc40000000f00 */
[----:B------:R-:W-:Y:S02]  /*00b0*/  CS2R R42, SRZ ;  /* 0x00000000002a7805 */ /* 0x000fe4000001ff00 */
[----:B------:R-:W-:Y:S01]  /*00c0*/  CS2R R40, SRZ ;  /* 0x0000000000287805 */ /* 0x000fe2000001ff00 */
[----:B------:R-:W4:Y:S01]  /*00d0*/  S2R R2, SR_CTAID.X ;  /* 0x0000000000027919 */ /* 0x000f220000002500 */
[----:B------:R-:W-:Y:S01]  /*00e0*/  CS2R R44, SRZ ;  /* 0x00000000002c7805 */ /* 0x000fe2000001ff00 */
[----:B------:R-:W2:Y:S01]  /*00f0*/  LDCU.64 UR10, c[0x0][0x358] ;  /* 0x00006b00ff0a77ac */ /* 0x000ea20008000a00 */
[----:B-1----:R-:W-:Y:S01]  /*0100*/  UISETP.GE.AND UP0, UPT, UR6, 0x1, UPT ;  /* 0x000000010600788c */ /* 0x002fe2000bf06270 */
[----:B0-----:R-:W-:Y:S02]  /*0110*/  SHF.L.U32 R27, R5, 0x1, RZ ;  /* 0x00000001051b7819 */ /* 0x001fe400000006ff */
[----:B--2---:R-:W-:-:S06]  /*0120*/  SHF.L.U32 R25, R6, 0x3, RZ ;  /* 0x0000000306197819 */ /* 0x004fcc00000006ff */
[----:B------:R-:W-:Y:S05]  /*0130*/  BRA.U !UP0, `(.L_x_0) ;  /* 0x0000001908d87547 */ /* 0x000fea000b800000 */
[----:B------:R-:W0:Y:S01]  /*0140*/  S2UR UR5, SR_CgaCtaId ;  /* 0x00000000000579c3 */ /* 0x000e220000008800 */
[----:B---3--:R-:W-:Y:S01]  /*0150*/  LEA R7, R0, R27, 0x6 ;  /* 0x0000001b00077211 */ /* 0x008fe200078e30ff */
[----:B------:R-:W-:Y:S01]  /*0160*/  UMOV UR4, 0x400 ;  /* 0x0000040000047882 */ /* 0x000fe20000000000 */
[----:B------:R-:W-:Y:S01]  /*0170*/  MOV R36, RZ ;  /* 0x000000ff00247202 */ /* 0x000fe20000000f00 */
[----:B------:R-:W1:Y:S02]  /*0180*/  LDCU UR7, c[0x0][0x398] ;  /* 0x00007300ff0777ac */ /* 0x000e640008000800 */
[----:B------:R-:W-:Y:S01]  /*0190*/  IMAD R4, R7, UR6, RZ ;  /* 0x0000000607047c24 */ /* 0x000fe2000f8e02ff */
[----:B------:R-:W2:Y:S04]  /*01a0*/  LDCU.64 UR12, c[0x0][0x380] ;  /* 0x00007000ff0c77ac */ /* 0x000ea80008000a00 */
[C---:B------:R-:W-:Y:S01]  /*01b0*/  IADD3 R3, PT, PT, R4.reuse, UR6, RZ ;  /* 0x0000000604037c10 */ /* 0x040fe2000fffe0ff */
[----:B------:R-:W3:Y:S01]  /*01c0*/  LDCU.64 UR14, c[0x0][0x388] ;  /* 0x00007100ff0e77ac */ /* 0x000ee20008000a00 */
[----:B------:R-:W-:-:S02]  /*01d0*/  LOP3.LUT P1, RZ, R4, 0x2, RZ, 0xc0, !PT ;  /* 0x0000000204ff7812 */ /* 0x000fc4000782c0ff */
[----:B------:R-:W-:Y:S02]  /*01e0*/  LOP3.LUT P0, RZ, R3, 0x3, RZ, 0xc0, !PT ;  /* 0x0000000303ff7812 */ /* 0x000fe4000780c0ff */
[C---:B------:R-:W-:Y:S02]  /*01f0*/  IADD3 R3, PT, PT, R7.reuse, 0x1, RZ ;  /* 0x0000000107037810 */ /* 0x040fe40007ffe0ff */
[----:B------:R-:W-:Y:S02]  /*0200*/  ISETP.LT.U32.AND P1, PT, R7, UR6, !P1 ;  /* 0x0000000607007c0c */ /* 0x000fe4000cf21070 */
[----:B------:R-:W-:Y:S01]  /*0210*/  ISETP.LT.U32.AND P0, PT, R3, UR6, !P0 ;  /* 0x0000000603007c0c */ /* 0x000fe2000c701070 */
[----:B0-----:R-:W-:Y:S02]  /*0220*/  ULEA UR8, UR5, UR4, 0x18 ;  /* 0x0000000405087291 */ /* 0x001fe4000f8ec0ff */
[----:B------:R-:W-:-:S04]  /*0230*/  UIADD3 UR4, UPT, UPT, UR4, 0x4400, URZ ;  /* 0x0000440004047890 */ /* 0x000fc8000fffe0ff */
[----:B------:R-:W-:Y:S01]  /*0240*/  LEA R8, R6, UR8, 0x4 ;  /* 0x0000000806087c11 */ /* 0x000fe2000f8e20ff */
[----:B------:R-:W-:Y:S01]  /*0250*/  ULEA UR4, UR5, UR4, 0x18 ;  /* 0x0000000405047291 */ /* 0x000fe2000f8ec0ff */
[----:B------:R-:W-:-:S03]  /*0260*/  LEA R5, R5, UR8, 0x4 ;  /* 0x0000000805057c11 */ /* 0x000fc6000f8e20ff */
[----:B------:R-:W-:Y:S02]  /*0270*/  IMAD R3, R27, 0x110, R8 ;  /* 0x000001101b037824 */ /* 0x000fe400078e0208 */
[----:B------:R-:W-:Y:S01]  /*0280*/  LEA R6, R6, UR4, 0x4 ;  /* 0x0000000406067c11 */ /* 0x000fe2000f8e20ff */
[----:B-123--:R-:W-:-:S06]  /*0290*/  UMOV UR4, URZ ;  /* 0x000000ff00047c82 */ /* 0x00efcc0008000000 */
.L_x_11:
[----:B------:R-:W-:Y:S01]  /*02a0*/  IADD3 R23, PT, PT, R25, UR4, RZ ;  /* 0x0000000419177c10 */ /* 0x000fe2000fffe0ff */
[----:B------:R-:W-:Y:S01]  /*02b0*/  UMOV UR6, UR7 ;  /* 0x0000000700067c82 */ /* 0x000fe20008000000 */
[----:B------:R-:W-:Y:S02]  /*02c0*/  IADD3 R22, PT, PT, R27, UR4, RZ ;  /* 0x000000041b167c10 */ /* 0x000fe4000fffe0ff */
[----:B------:R-:W-:Y:S02]  /*02d0*/  IADD3 R12, PT, PT, R23, 0x3, RZ ;  /* 0x00000003170c7810 */ /* 0x000fe40007ffe0ff */
[----:B----4-:R-:W-:Y:S01]  /*02e0*/  LEA R29, R2, R25, 0x6 ;  /* 0x00000019021d7211 */ /* 0x010fe200078e30ff */
[----:B------:R-:W-:Y:S01]  /*02f0*/  IMAD R20, R22, UR6, RZ ;  /* 0x0000000616147c24 */ /* 0x000fe2000f8e02ff */
[----:B------:R-:W-:Y:S02]  /*0300*/  ISETP.GE.OR P3, PT, R12, UR6, !P1 ;  /* 0x000000060c007c0c */ /* 0x000fe4000cf66670 */
[----:B------:R-:W-:-:S02]  /*0310*/  VIADDMNMX R10, R29, 0x3, R22, !PT ;  /* 0x000000031d0a7846 */ /* 0x000fc40007800116 */
[----:B------:R-:W-:-:S04]  /*0320*/  SHF.R.U32.HI R8, RZ, 0x1, R20 ;  /* 0x00000001ff087819 */ /* 0x000fc80000011614 */
[----:B------:R-:W-:-:S04]  /*0330*/  LOP3.LUT R8, R8, 0x1, RZ, 0xc0, !PT ;  /* 0x0000000108087812 */ /* 0x000fc800078ec0ff */
[----:B------:R-:W-:Y:S01]  /*0340*/  ISETP.NE.U32.AND P2, PT, R8, 0x1, PT ;  /* 0x000000010800780c */ /* 0x000fe20003f45070 */
[----:B------:R-:W0:Y:S01]  /*0350*/  @!P3 LDC.64 R18, c[0x0][0x380] ;  /* 0x0000e000ff12bb82 */ /* 0x000e220000000a00 */
[----:B------:R-:W-:Y:S02]  /*0360*/  @!P3 IADD3 R9, PT, PT, R4, R23, RZ ;  /* 0x000000170409b210 */ /* 0x000fe40007ffe0ff */
[----:B------:R-:W-:-:S03]  /*0370*/  ISETP.GE.OR P2, PT, R10, UR6, !P2 ;  /* 0x000000060a007c0c */ /* 0x000fc6000d746670 */
[----:B0-----:R-:W-:-:S06]  /*0380*/  @!P3 IMAD.WIDE.U32 R8, R9, 0x4, R18 ;  /* 0x000000040908b825 */ /* 0x001fcc00078e0012 */
[----:B------:R-:W5:Y:S01]  /*0390*/  @!P3 LDG.E.128.CONSTANT R8, desc[UR10][R8.64] ;  /* 0x0000000a0808b981 */ /* 0x000f62000c1e9d00 */
[----:B------:R-:W-:Y:S04]  /*03a0*/  BSSY.RECONVERGENT B0, `(.L_x_1) ;  /* 0x0000014000007945 */ /* 0x000fe80003800200 */
[----:B------:R-:W-:Y:S05]  /*03b0*/  @!P3 BRA `(.L_x_2) ;  /* 0x000000000048b947 */ /* 0x000fea0003800000 */
[----:B------:R-:W-:Y:S02]  /*03c0*/  ISETP.GE.U32.AND P4, PT, R7, UR6, PT ;  /* 0x0000000607007c0c */ /* 0x000fe4000bf86070 */
[----:B-----5:R-:W-:Y:S02]  /*03d0*/  CS2R R10, SRZ ;  /* 0x00000000000a7805 */ /* 0x020fe4000001ff00 */
[C---:B------:R-:W-:Y:S02]  /*03e0*/  IADD3 R8, PT, PT, R23.reuse, 0x1, RZ ;  /* 0x0000000117087810 */ /* 0x040fe40007ffe0ff */
[----:B------:R-:W-:Y:S02]  /*03f0*/  IADD3 R9, PT, PT, R23, 0x2, RZ ;  /* 0x0000000217097810 */ /* 0x000fe40007ffe0ff */
[----:B------:R-:W-:Y:S02]  /*0400*/  ISETP.GE.AND P3, PT, R12, UR6, PT ;  /* 0x000000060c007c0c */ /* 0x000fe4000bf66270 */
[----:B------:R-:W-:-:S02]  /*0410*/  ISETP.GE.OR P5, PT, R8, UR6, P4 ;  /* 0x0000000608007c0c */ /* 0x000fc4000a7a6670 */
[----:B------:R-:W-:Y:S02]  /*0420*/  ISETP.GE.OR P6, PT, R9, UR6, P4 ;  /* 0x0000000609007c0c */ /* 0x000fe4000a7c6670 */
[----:B------:R-:W-:Y:S02]  /*0430*/  CS2R R8, SRZ ;  /* 0x0000000000087805 */ /* 0x000fe4000001ff00 */
[----:B------:R-:W-:Y:S02]  /*0440*/  ISETP.GE.OR P4, PT, R23, UR6, P4 ;  /* 0x0000000617007c0c */ /* 0x000fe4000a786670 */
[----:B------:R-:W-:Y:S02]  /*0450*/  ISETP.GE.U32.OR P3, PT, R7, UR6, P3 ;  /* 0x0000000607007c0c */ /* 0x000fe40009f66470 */
[----:B------:R-:W-:Y:S02]  /*0460*/  IADD3 R13, PT, PT, R4, R23, RZ ;  /* 0x00000017040d7210 */ /* 0x000fe40007ffe0ff */
[----:B------:R-:W-:-:S02]  /*0470*/  MOV R18, UR12 ;  /* 0x0000000c00127c02 */ /* 0x000fc40008000f00 */
[----:B------:R-:W-:-:S03]  /*0480*/  MOV R19, UR13 ;  /* 0x0000000d00137c02 */ /* 0x000fc60008000f00 */
[----:B------:R-:W-:-:S05]  /*0490*/  IMAD.WIDE.U32 R12, R13, 0x4, R18 ;  /* 0x000000040d0c7825 */ /* 0x000fca00078e0012 */
[----:B------:R0:W5:Y:S04]  /*04a0*/  @!P4 LDG.E.CONSTANT R8, desc[UR10][R12.64] ;  /* 0x0000000a0c08c981 */ /* 0x000168000c1e9900 */
[----:B------:R0:W5:Y:S04]  /*04b0*/  @!P5 LDG.E.CONSTANT R9, desc[UR10][R12.64+0x4] ;  /* 0x0000040a0c09d981 */ /* 0x000168000c1e9900 */
[----:B------:R0:W5:Y:S04]  /*04c0*/  @!P6 LDG.E.CONSTANT R10, desc[UR10][R12.64+0x8] ;  /* 0x0000080a0c0ae981 */ /* 0x000168000c1e9900 */
[----:B------:R0:W5:Y:S02]  /*04d0*/  @!P3 LDG.E.CONSTANT R11, desc[UR10][R12.64+0xc] ;  /* 0x00000c0a0c0bb981 */ /* 0x000164000c1e9900 */
.L_x_2:
[----:B------:R-:W-:Y:S05]  /*04e0*/  BSYNC.RECONVERGENT B0 ;  /* 0x0000000000007941 */ /* 0x000fea0003800200 */
.L_x_1:
[----:B------:R-:W1:Y:S01]  /*04f0*/  @!P2 LDC.64 R16, c[0x0][0x388] ;  /* 0x0000e200ff10ab82 */ /* 0x000e620000000a00 */
[----:B0-----:R-:W-:-:S05]  /*0500*/  @!P2 IADD3 R13, PT, PT, R29, R20, RZ ;  /* 0x000000141d0da210 */ /* 0x001fca0007ffe0ff */
[----:B-1----:R-:W-:-:S06]  /*0510*/  @!P2 IMAD.WIDE R12, R13, 0x4, R16 ;  /* 0x000000040d0ca825 */ /* 0x002fcc00078e0210 */
[----:B------:R-:W5:Y:S01]  /*0520*/  @!P2 LDG.E.128.CONSTANT R12, desc[UR10][R12.64] ;  /* 0x0000000a0c0ca981 */ /* 0x000f62000c1e9d00 */
[----:B------:R-:W-:Y:S01]  /*0530*/  BSSY.RECONVERGENT B0, `(.L_x_3) ;  /* 0x0000016000007945 */ /* 0x000fe20003800200 */
[----:B------:R-:W-:Y:S02]  /*0540*/  IMAD R21, R27, 0x110, R6 ;  /* 0x000001101b157824 */ /* 0x000fe400078e0206 */
[----:B-----5:R0:W-:Y:S01]  /*0550*/  STS.128 [R3], R8 ;  /* 0x0000000803007388 */ /* 0x0201e20000000c00 */
[----:B------:R-:W-:Y:S05]  /*0560*/  @!P2 BRA `(.L_x_4) ;  /* 0x000000000048a947 */ /* 0x000fea0003800000 */
[C---:B0-----:R-:W-:Y:S02]  /*0570*/  VIMNMX R8, PT, PT, R29.reuse, R22, !PT ;  /* 0x000000161d087248 */ /* 0x041fe40007fe0100 */
[----:B------:R-:W-:Y:S02]  /*0580*/  CS2R R12, SRZ ;  /* 0x00000000000c7805 */ /* 0x000fe4000001ff00 */
[C-C-:B------:R-:W-:Y:S02]  /*0590*/  VIADDMNMX R9, R29.reuse, 0x1, R22.reuse, !PT ;  /* 0x000000011d097846 */ /* 0x140fe40007800116 */
[----:B------:R-:W-:Y:S02]  /*05a0*/  CS2R R14, SRZ ;  /* 0x00000000000e7805 */ /* 0x000fe4000001ff00 */
[C-C-:B------:R-:W-:Y:S02]  /*05b0*/  VIADDMNMX R10, R29.reuse, 0x2, R22.reuse, !PT ;  /* 0x000000021d0a7846 */ /* 0x140fe40007800116 */
[----:B------:R-:W-:-:S02]  /*05c0*/  VIADDMNMX R22, R29, 0x3, R22, !PT ;  /* 0x000000031d167846 */ /* 0x000fc40007800116 */
[----:B------:R-:W-:Y:S02]  /*05d0*/  ISETP.GE.AND P2, PT, R8, UR6, PT ;  /* 0x0000000608007c0c */ /* 0x000fe4000bf46270 */
[----:B------:R-:W-:Y:S02]  /*05e0*/  ISETP.GE.AND P3, PT, R9, UR6, PT ;  /* 0x0000000609007c0c */ /* 0x000fe4000bf66270 */
[----:B------:R-:W-:Y:S02]  /*05f0*/  ISETP.GE.AND P4, PT, R10, UR6, PT ;  /* 0x000000060a007c0c */ /* 0x000fe4000bf86270 */
[----:B------:R-:W-:Y:S02]  /*0600*/  ISETP.GE.AND P5, PT, R22, UR6, PT ;  /* 0x0000000616007c0c */ /* 0x000fe4000bfa6270 */
[----:B------:R-:W-:Y:S02]  /*0610*/  IADD3 R9, PT, PT, R29, R20, RZ ;  /* 0x000000141d097210 */ /* 0x000fe40007ffe0ff */
[----:B------:R-:W-:-:S02]  /*0620*/  MOV R16, UR14 ;  /* 0x0000000e00107c02 */ /* 0x000fc40008000f00 */
[----:B------:R-:W-:-:S03]  /*0630*/  MOV R17, UR15 ;  /* 0x0000000f00117c02 */ /* 0x000fc60008000f00 */
[----:B------:R-:W-:-:S05]  /*0640*/  IMAD.WIDE R8, R9, 0x4, R16 ;  /* 0x0000000409087825 */ /* 0x000fca00078e0210 */
[----:B------:R1:W5:Y:S04]  /*0650*/  @!P2 LDG.E.CONSTANT R12, desc[UR10][R8.64] ;  /* 0x0000000a080ca981 */ /* 0x000368000c1e9900 */
[----:B------:R1:W5:Y:S04]  /*0660*/  @!P3 LDG.E.CONSTANT R13, desc[UR10][R8.64+0x4] ;  /* 0x0000040a080db981 */ /* 0x000368000c1e9900 */
[----:B------:R1:W5:Y:S04]  /*0670*/  @!P4 LDG.E.CONSTANT R14, desc[UR10][R8.64+0x8] ;  /* 0x0000080a080ec981 */ /* 0x000368000c1e9900 */
[----:B------:R1:W5:Y:S02]  /*0680*/  @!P5 LDG.E.CONSTANT R15, desc[UR10][R8.64+0xc] ;  /* 0x00000c0a080fd981 */ /* 0x000364000c1e9900 */
.L_x_4:
[----:B------:R-:W-:Y:S05]  /*0690*/  BSYNC.RECONVERGENT B0 ;  /* 0x0000000000007941 */ /* 0x000fea0003800200 */
.L_x_3:
[----:B01----:R-:W-:Y:S01]  /*06a0*/  IADD3 R8, PT, PT, R25, UR4, RZ ;  /* 0x0000000419087c10 */ /* 0x003fe2000fffe0ff */
[----:B-----5:R0:W-:Y:S01]  /*06b0*/  STS.128 [R21], R12 ;  /* 0x0000000c15007388 */ /* 0x0201e20000000c00 */
[----:B------:R-:W-:Y:S01]  /*06c0*/  BSSY.RECONVERGENT B0, `(.L_x_5) ;  /* 0x0000019000007945 */ /* 0x000fe20003800200 */
[----:B------:R-:W-:Y:S02]  /*06d0*/  IADD3 R9, PT, PT, R4, UR6, R23 ;  /* 0x0000000604097c10 */ /* 0x000fe4000fffe017 */
[----:B------:R-:W-:-:S04]  /*06e0*/  IADD3 R11, PT, PT, R8, 0x3, RZ ;  /* 0x00000003080b7810 */ /* 0x000fc80007ffe0ff */
[----:B------:R-:W-:-:S13]  /*06f0*/  ISETP.LT.AND P2, PT, R11, UR6, PT ;  /* 0x000000060b007c0c */ /* 0x000fda000bf41270 */
[----:B0-----:R-:W-:Y:S05]  /*0700*/  @P0 BRA P2, `(.L_x_6) ;  /* 0x0000000000480947 */ /* 0x001fea0001000000 */
[----:B------:R-:W-:Y:S01]  /*0710*/  IADD3 R8, PT, PT, R7, 0x1, RZ ;  /* 0x0000000107087810 */ /* 0x000fe20007ffe0ff */
[----:B------:R-:W-:Y:S01]  /*0720*/  IMAD.WIDE.U32 R18, R9, 0x4, R18 ;  /* 0x0000000409127825 */ /* 0x000fe200078e0012 */
[C---:B------:R-:W-:Y:S02]  /*0730*/  IADD3 R10, PT, PT, R23.reuse, 0x2, RZ ;  /* 0x00000002170a7810 */ /* 0x040fe40007ffe0ff */
[----:B------:R-:W-:Y:S02]  /*0740*/  ISETP.GE.U32.AND P2, PT, R8, UR6, PT ;  /* 0x0000000608007c0c */ /* 0x000fe4000bf46070 */
[C---:B------:R-:W-:Y:S02]  /*0750*/  IADD3 R8, PT, PT, R23.reuse, 0x1, RZ ;  /* 0x0000000117087810 */ /* 0x040fe40007ffe0ff */
[----:B------:R-:W-:Y:S02]  /*0760*/  ISETP.GE.OR P3, PT, R23, UR6, P2 ;  /* 0x0000000617007c0c */ /* 0x000fe40009766670 */
[----:B------:R-:W-:-:S02]  /*0770*/  ISETP.GE.OR P4, PT, R8, UR6, P2 ;  /* 0x0000000608007c0c */ /* 0x000fc40009786670 */
[----:B------:R-:W-:Y:S02]  /*0780*/  CS2R R8, SRZ ;  /* 0x0000000000087805 */ /* 0x000fe4000001ff00 */
[----:B------:R-:W-:Y:S01]  /*0790*/  ISETP.GE.OR P5, PT, R10, UR6, P2 ;  /* 0x000000060a007c0c */ /* 0x000fe200097a6670 */
[----:B------:R-:W-:-:S06]  /*07a0*/  HFMA2 R10, -RZ, RZ, 0, 0 ;  /* 0x00000000ff0a7431 */ /* 0x000fcc00000001ff */
[----:B------:R0:W5:Y:S04]  /*07b0*/  @!P3 LDG.E.CONSTANT R8, desc[UR10][R18.64] ;  /* 0x0000000a1208b981 */ /* 0x000168000c1e9900 */
[----:B------:R0:W5:Y:S04]  /*07c0*/  @!P4 LDG.E.CONSTANT R9, desc[UR10][R18.64+0x4] ;  /* 0x0000040a1209c981 */ /* 0x000168000c1e9900 */
[----:B------:R0:W5:Y:S01]  /*07d0*/  @!P5 LDG.E.CONSTANT R10, desc[UR10][R18.64+0x8] ;  /* 0x0000080a120ad981 */ /* 0x000162000c1e9900 */
[----:B------:R-:W-:Y:S02]  /*07e0*/  ISETP.GE.OR P2, PT, R11, UR6, P2 ;  /* 0x000000060b007c0c */ /* 0x000fe40009746670 */
[----:B------:R-:W-:-:S11]  /*07f0*/  MOV R11, RZ ;  /* 0x000000ff000b7202 */ /* 0x000fd60000000f00 */
[----:B0-----:R-:W-:Y:S05]  /*0800*/  @P2 BRA `(.L_x_7) ;  /* 0x0000000000102947 */ /* 0x001fea0003800000 */
[----:B------:R0:W5:Y:S01]  /*0810*/  LDG.E.CONSTANT R11, desc[UR10][R18.64+0xc] ;  /* 0x00000c0a120b7981 */ /* 0x000162000c1e9900 */
[----:B------:R-:W-:Y:S05]  /*0820*/  BRA `(.L_x_7) ;  /* 0x0000000000087947 */ /* 0x000fea0003800000 */
.L_x_6:
[----:B------:R-:W-:-:S06]  /*0830*/  IMAD.WIDE.U32 R8, R9, 0x4, R18 ;  /* 0x0000000409087825 */ /* 0x000fcc00078e0012 */
[----:B------:R-:W5:Y:S02]  /*0840*/  LDG.E.128.CONSTANT R8, desc[UR10][R8.64] ;  /* 0x0000000a08087981 */ /* 0x000f64000c1e9d00 */
.L_x_7:
[----:B------:R-:W-:Y:S05]  /*0850*/  BSYNC.RECONVERGENT B0 ;  /* 0x0000000000007941 */ /* 0x000fea0003800200 */
.L_x_5:
[----:B------:R-:W-:Y:S01]  /*0860*/  IADD3 R13, PT, PT, R27, UR4, RZ ;  /* 0x000000041b0d7c10 */ /* 0x000fe2000fffe0ff */
[----:B-----5:R1:W-:Y:S01]  /*0870*/  STS.128 [R3+0x110], R8 ;  /* 0x0001100803007388 */ /* 0x0203e20000000c00 */
[----:B------:R-:W-:Y:S01]  /*0880*/  LEA R14, R2, R25, 0x6 ;  /* 0x00000019020e7211 */ /* 0x000fe200078e30ff */
[----:B------:R-:W-:Y:S01]  /*0890*/  BSSY.RECONVERGENT B0, `(.L_x_8) ;  /* 0x000001a000007945 */ /* 0x000fe20003800200 */
[----:B------:R-:W-:Y:S02]  /*08a0*/  IADD3 R13, PT, PT, R13, 0x1, RZ ;  /* 0x000000010d0d7810 */ /* 0x000fe40007ffe0ff */
[----:B------:R-:W-:Y:S02]  /*08b0*/  IADD3 R20, PT, PT, R20, UR6, RZ ;  /* 0x0000000614147c10 */ /* 0x000fe4000fffe0ff */
[----:B------:R-:W-:Y:S02]  /*08c0*/  VIADDMNMX R12, R14, 0x3, R13, !PT ;  /* 0x000000030e0c7846 */ /* 0x000fe4000780010d */
[----:B------:R-:W-:-:S02]  /*08d0*/  LOP3.LUT P2, RZ, R20, 0x3, RZ, 0xc0, !PT ;  /* 0x0000000314ff7812 */ /* 0x000fc4000784c0ff */
[----:B------:R-:W-:Y:S02]  /*08e0*/  ISETP.LT.AND P3, PT, R12, UR6, PT ;  /* 0x000000060c007c0c */ /* 0x000fe4000bf61270 */
[----:B------:R-:W-:-:S11]  /*08f0*/  IADD3 R15, PT, PT, R14, R20, RZ ;  /* 0x000000140e0f7210 */ /* 0x000fd60007ffe0ff */
[----:B-1----:R-:W-:Y:S05]  /*0900*/  @!P2 BRA P3, `(.L_x_9) ;  /* 0x000000000040a947 */ /* 0x002fea0001800000 */
[C-C-:B------:R-:W-:Y:S02]  /*0910*/  VIADDMNMX R10, R14.reuse, 0x1, R13.reuse, !PT ;  /* 0x000000010e0a7846 */ /* 0x140fe4000780010d */
[----:B------:R-:W-:Y:S02]  /*0920*/  CS2R R28, SRZ ;  /* 0x00000000001c7805 */ /* 0x000fe4000001ff00 */
[----:B------:R-:W-:Y:S02]  /*0930*/  VIADDMNMX R8, R14, 0x2, R13, !PT ;  /* 0x000000020e087846 */ /* 0x000fe4000780010d */
[----:B------:R-:W-:Y:S02]  /*0940*/  CS2R R30, SRZ ;  /* 0x00000000001e7805 */ /* 0x000fe4000001ff00 */
[----:B------:R-:W-:Y:S01]  /*0950*/  ISETP.GE.AND P3, PT, R10, UR6, PT ;  /* 0x000000060a007c0c */ /* 0x000fe2000bf66270 */
[----:B------:R-:W-:Y:S01]  /*0960*/  IMAD.WIDE R16, R15, 0x4, R16 ;  /* 0x000000040f107825 */ /* 0x000fe200078e0210 */
[----:B------:R-:W-:-:S02]  /*0970*/  ISETP.GE.AND P4, PT, R8, UR6, PT ;  /* 0x0000000608007c0c */ /* 0x000fc4000bf86270 */
[----:B------:R-:W-:-:S04]  /*0980*/  VIMNMX R9, PT, PT, R14, R13, !PT ;  /* 0x0000000d0e097248 */ /* 0x000fc80007fe0100 */
[----:B------:R-:W-:-:S05]  /*0990*/  ISETP.GE.AND P2, PT, R9, UR6, PT ;  /* 0x0000000609007c0c */ /* 0x000fca000bf46270 */
[----:B------:R2:W5:Y:S04]  /*09a0*/  @!P3 LDG.E.CONSTANT R29, desc[UR10][R16.64+0x4] ;  /* 0x0000040a101db981 */ /* 0x000568000c1e9900 */
[----:B------:R2:W5:Y:S04]  /*09b0*/  @!P4 LDG.E.CONSTANT R30, desc[UR10][R16.64+0x8] ;  /* 0x0000080a101ec981 */ /* 0x000568000c1e9900 */
[----:B------:R2:W5:Y:S01]  /*09c0*/  @!P2 LDG.E.CONSTANT R28, desc[UR10][R16.64] ;  /* 0x0000000a101ca981 */ /* 0x000562000c1e9900 */
[----:B------:R-:W-:-:S13]  /*09d0*/  ISETP.GE.AND P2, PT, R12, UR6, PT ;  /* 0x000000060c007c0c */ /* 0x000fda000bf46270 */
[----:B--2---:R-:W-:Y:S05]  /*09e0*/  @P2 BRA `(.L_x_10) ;  /* 0x0000000000102947 */ /* 0x004fea0003800000 */
[----:B------:R2:W5:Y:S01]  /*09f0*/  LDG.E.CONSTANT R31, desc[UR10][R16.64+0xc] ;  /* 0x00000c0a101f7981 */ /* 0x000562000c1e9900 */
[----:B------:R-:W-:Y:S05]  /*0a00*/  BRA `(.L_x_10) ;  /* 0x0000000000087947 */ /* 0x000fea0003800000 */
.L_x_9:
[----:B------:R-:W-:-:S05]  /*0a10*/  IMAD.WIDE R16, R15, 0x4, R16 ;  /* 0x000000040f107825 */ /* 0x000fca00078e0210 */
[----:B------:R1:W5:Y:S02]  /*0a20*/  LDG.E.128.CONSTANT R28, desc[UR10][R16.64] ;  /* 0x0000000a101c7981 */ /* 0x000364000c1e9d00 */
.L_x_10:
[----:B------:R-:W-:Y:S05]  /*0a30*/  BSYNC.RECONVERGENT B0 ;  /* 0x0000000000007941 */ /* 0x000fea0003800200 */
.L_x_8:
[----:B-----5:R-:W-:Y:S01]  /*0a40*/  STS.128 [R21+0x110], R28 ;  /* 0x0001101c15007388 */ /* 0x020fe20000000c00 */
[----:B------:R-:W-:Y:S01]  /*0a50*/  UIADD3 UR4, UPT, UPT, UR4, 0x40, URZ ;  /* 0x0000004004047890 */ /* 0x000fe2000fffe0ff */
[----:B------:R-:W-:Y:S03]  /*0a60*/  BAR.SYNC.DEFER_BLOCKING 0x0 ;  /* 0x0000000000007b1d */ /* 0x000fe60000010000 */
[----:B------:R-:W-:-:S03]  /*0a70*/  UISETP.GE.AND UP0, UPT, UR4, UR6, UPT ;  /* 0x000000060400728c */ /* 0x000fc6000bf06270 */
[----:B012---:R-:W-:Y:S04]  /*0a80*/  LDS.128 R16, [R6] ;  /* 0x0000000006107984 */ /* 0x007fe80000000c00 */
[----:B------:R-:W0:Y:S04]  /*0a90*/  LDS.128 R20, [R5] ;  /* 0x0000000005147984 */ /* 0x000e280000000c00 */
[----:B------:R-:W-:Y:S04]  /*0aa0*/  LDS.128 R8, [R6+0x110] ;  /* 0x0001100006087984 */ /* 0x000fe80000000c00 */
[----:B------:R-:W1:Y:S01]  /*0ab0*/  LDS.128 R12, [R5+0x110] ;  /* 0x00011000050c7984 */ /* 0x000e620000000c00 */
[-C--:B0-----:R-:W-:Y:S01]  /*0ac0*/  FFMA R33, R16, R20.reuse, R33 ;  /* 0x0000001410217223 */ /* 0x081fe20000000021 */
[-C--:B------:R-:W-:Y:S01]  /*0ad0*/  FFMA R24, R17, R20.reuse, R24 ;  /* 0x0000001411187223 */ /* 0x080fe20000000018 */
[-C--:B------:R-:W-:Y:S01]  /*0ae0*/  FFMA R35, R18, R20.reuse, R35 ;  /* 0x0000001412237223 */ /* 0x080fe20000000023 */
[----:B------:R-:W-:Y:S01]  /*0af0*/  FFMA R20, R19, R20, R26 ;  /* 0x0000001413147223 */ /* 0x000fe2000000001a */
[-C--:B------:R-:W-:Y:S01]  /*0b00*/  FFMA R37, R16, R21.reuse, R37 ;  /* 0x0000001510257223 */ /* 0x080fe20000000025 */
        /* <DEDUP_REMOVED lines=11> */
[-C--:B-1----:R-:W-:Y:S01]  /*0bc0*/  FFMA R26, R11, R12.reuse, R20 ;  /* 0x0000000c0b1a7223 */ /* 0x082fe20000000014 */
[----:B------:R-:W-:Y:S01]  /*0bd0*/  LDS.128 R16, [R6+0x220] ;  /* 0x0002200006107984 */ /* 0x000fe20000000c00 */
[-C--:B------:R-:W-:Y:S01]  /*0be0*/  FFMA R33, R8, R12.reuse, R33 ;  /* 0x0000000c08217223 */ /* 0x080fe20000000021 */
[CC--:B------:R-:W-:Y:S01]  /*0bf0*/  FFMA R24, R9.reuse, R12.reuse, R24 ;  /* 0x0000000c09187223 */ /* 0x0c0fe20000000018 */
[----:B------:R-:W-:Y:S01]  /*0c00*/  FFMA R35, R10, R12, R35 ;  /* 0x0000000c0a237223 */ /* 0x000fe20000000023 */
[----:B------:R-:W0:Y:S01]  /*0c10*/  LDS.128 R20, [R5+0x220] ;  /* 0x0002200005147984 */ /* 0x000e220000000c00 */
        /* <DEDUP_REMOVED lines=11> */
[----:B------:R-:W-:-:S02]  /*0cd0*/  FFMA R44, R11, R15, R44 ;  /* 0x0000000f0b2c7223 */ /* 0x000fc4000000002c */
        /* <DEDUP_REMOVED lines=18> */
[----:B------:R-:W-:Y:S01]  /*0e00*/  LDS.128 R16, [R6+0x440] ;  /* 0x0004400006107984 */ /* 0x000fe20000000c00 */
[-C--:B-1----:R-:W-:Y:S01]  /*0e10*/  FFMA R33, R8, R12.reuse, R33 ;  /* 0x0000000c08217223 */ /* 0x082fe20000000021 */
[-C--:B------:R-:W-:Y:S01]  /*0e20*/  FFMA R24, R9, R12.reuse, R24 ;  /* 0x0000000c09187223 */ /* 0x080fe20000000018 */
[-C--:B------:R-:W-:Y:S01]  /*0e30*/  FFMA R35, R10, R12.reuse, R35 ;  /* 0x0000000c0a237223 */ /* 0x080fe20000000023 */
[----:B------:R-:W0:Y:S01]  /*0e40*/  LDS.128 R20, [R5+0x440] ;  /* 0x0004400005147984 */ /* 0x000e220000000c00 */
        /* <DEDUP_REMOVED lines=33> */
[-C--:B------:R-:W-:Y:S02]  /*1060*/  FFMA R24, R9, R12.reuse, R24 ;  /* 0x0000000c09187223 */ /* 0x080fe40000000018 */
[----:B------:R-:W0:Y:S01]  /*1070*/  LDS.128 R20, [R5+0x660] ;  /* 0x0006600005147984 */ /* 0x000e220000000c00 */
        /* <DEDUP_REMOVED lines=33> */
[----:B-1----:R-:W-:-:S03]  /*1290*/  FFMA R33, R8, R12, R33 ;  /* 0x0000000c08217223 */ /* 0x002fc60000000021 */
[----:B------:R-:W0:Y:S01]  /*12a0*/  LDS.128 R20, [R5+0x880] ;  /* 0x0008800005147984 */ /* 0x000e220000000c00 */
        /* <DEDUP_REMOVED lines=34> */
[----:B------:R-:W0:Y:S01]  /*14d0*/  LDS.128 R20, [R5+0xaa0] ;  /* 0x000aa00005147984 */ /* 0x000e220000000c00 */
[-C--:B-1----:R-:W-:Y:S01]  /*14e0*/  FFMA R33, R12, R8.reuse, R33 ;  /* 0x000000080c217223 */ /* 0x082fe20000000021 */
        /* <DEDUP_REMOVED lines=121> */
[----:B------:R-:W-:Y:S06]  /*1c80*/  BAR.SYNC.DEFER_BLOCKING 0x0 ;  /* 0x0000000000007b1d */ /* 0x000fec0000010000 */
[----:B------:R-:W-:Y:S05]  /*1c90*/  BRA.U !UP0, `(.L_x_11) ;  /* 0xffffffe508807547 */ /* 0x000fea000b83ffff */
.L_x_0:
[----:B---3--:R-:W-:Y:S02]  /*1ca0*/  LEA R27, R0, R27, 0x6 ;  /* 0x0000001b001b7211 */ /* 0x008fe400078e30ff */
[----:B----4-:R-:W-:Y:S02]  /*1cb0*/  LEA R25, R2, R25, 0x6 ;  /* 0x0000001902197211 */ /* 0x010fe400078e30ff */
[----:B------:R-:W-:-:S13]  /*1cc0*/  ISETP.GE.AND P0, PT, R27, UR6, PT ;  /* 0x000000061b007c0c */ /* 0x000fda000bf06270 */
[----:B------:R-:W-:Y:S05]  /*1cd0*/  @P0 EXIT ;  /* 0x000000000000094d */ /* 0x000fea0003800000 */
[C---:B------:R-:W-:Y:S01]  /*1ce0*/  ISETP.GE.AND P2, PT, R25.reuse, UR6, PT ;  /* 0x0000000619007c0c */ /* 0x040fe2000bf46270 */
[----:B------:R-:W0:Y:S01]  /*1cf0*/  LDCU.64 UR4, c[0x0][0x390] ;  /* 0x00007200ff0477ac */ /* 0x000e220008000a00 */
[----:B------:R-:W-:Y:S01]  /*1d00*/  IADD3 R0, PT, PT, R25, 0x1, RZ ;  /* 0x0000000119007810 */ /* 0x000fe20007ffe0ff */
[----:B------:R-:W-:Y:S01]  /*1d10*/  IMAD R8, R27, UR6, RZ ;  /* 0x000000061b087c24 */ /* 0x000fe2000f8e02ff */
[C---:B------:R-:W-:Y:S02]  /*1d20*/  IADD3 R3, PT, PT, R25.reuse, 0x3, RZ ;  /* 0x0000000319037810 */ /* 0x040fe40007ffe0ff */
[----:B------:R-:W-:Y:S02]  /*1d30*/  ISETP.GE.AND P3, PT, R0, UR6, PT ;  /* 0x0000000600007c0c */ /* 0x000fe4000bf66270 */
[----:B------:R-:W-:Y:S02]  /*1d40*/  IADD3 R2, PT, PT, R25, 0x2, RZ ;  /* 0x0000000219027810 */ /* 0x000fe40007ffe0ff */
[----:B------:R-:W-:-:S02]  /*1d50*/  SHF.R.S32.HI R0, RZ, 0x1f, R25 ;  /* 0x0000001fff007819 */ /* 0x000fc40000011419 */
[-C--:B------:R-:W-:Y:S01]  /*1d60*/  IADD3 R6, P4, PT, R25, R8.reuse, RZ ;  /* 0x0000000819067210 */ /* 0x080fe20007f9e0ff */
[----:B------:R-:W1:Y:S01]  /*1d70*/  @!P2 LDC.64 R4, c[0x0][0x390] ;  /* 0x0000e400ff04ab82 */ /* 0x000e620000000a00 */
[----:B------:R-:W-:Y:S02]  /*1d80*/  ISETP.GE.AND P0, PT, R3, UR6, PT ;  /* 0x0000000603007c0c */ /* 0x000fe4000bf06270 */
[----:B------:R-:W-:Y:S02]  /*1d90*/  @!P2 IADD3 R3, PT, PT, R25, R8, RZ ;  /* 0x000000081903a210 */ /* 0x000fe40007ffe0ff */
[----:B------:R-:W-:Y:S02]  /*1da0*/  ISETP.GE.AND P1, PT, R2, UR6, PT ;  /* 0x0000000602007c0c */ /* 0x000fe4000bf26270 */
[----:B------:R-:W-:Y:S02]  /*1db0*/  LEA.HI.X.SX32 R7, R8, R0, 0x1, P4 ;  /* 0x0000000008077211 */ /* 0x000fe400020f0eff */
[----:B0-----:R-:W-:-:S02]  /*1dc0*/  LEA R2, P4, R6, UR4, 0x2 ;  /* 0x0000000406027c11 */ /* 0x001fc4000f8810ff */
[----:B------:R-:W-:Y:S01]  /*1dd0*/  IADD3 R9, PT, PT, R27, 0x1, RZ ;  /* 0x000000011b097810 */ /* 0x000fe20007ffe0ff */
[----:B-1----:R-:W-:Y:S01]  /*1de0*/  @!P2 IMAD.WIDE R4, R3, 0x4, R4 ;  /* 0x000000040304a825 */ /* 0x002fe200078e0204 */
[----:B------:R-:W-:Y:S02]  /*1df0*/  LEA.HI.X R3, R6, UR5, R7, 0x2, P4 ;  /* 0x0000000506037c11 */ /* 0x000fe4000a0f1407 */
[----:B------:R-:W-:Y:S02]  /*1e00*/  ISETP.GE.AND P4, PT, R9, UR6, PT ;  /* 0x0000000609007c0c */ /* 0x000fe4000bf86270 */
[----:B------:R0:W-:Y:S04]  /*1e10*/  @!P2 STG.E desc[UR10][R4.64], R33 ;  /* 0x000000210400a986 */ /* 0x0001e8000c10190a */
[----:B------:R0:W-:Y:S04]  /*1e20*/  @!P3 STG.E desc[UR10][R2.64+0x4], R24 ;  /* 0x000004180200b986 */ /* 0x0001e8000c10190a */
[----:B------:R0:W-:Y:S04]  /*1e30*/  @!P1 STG.E desc[UR10][R2.64+0x8], R35 ;  /* 0x0000082302009986 */ /* 0x0001e8000c10190a */
[----:B------:R0:W-:Y:S01]  /*1e40*/  @!P0 STG.E desc[UR10][R2.64+0xc], R26 ;  /* 0x00000c1a02008986 */ /* 0x0001e2000c10190a */
[----:B------:R-:W-:Y:S05]  /*1e50*/  @P4 EXIT ;  /* 0x000000000000494d */ /* 0x000fea0003800000 */
[----:B0-----:R-:W0:Y:S01]  /*1e60*/  @!P2 LDC.64 R4, c[0x0][0x390] ;  /* 0x0000e400ff04ab82 */ /* 0x001e220000000a00 */
[----:B------:R-:W-:Y:S02]  /*1e70*/  IADD3 R8, PT, PT, R8, UR6, RZ ;  /* 0x0000000608087c10 */ /* 0x000fe4000fffe0ff */
[----:B------:R-:W-:Y:S02]  /*1e80*/  IADD3 R9, PT, PT, R27, 0x2, RZ ;  /* 0x000000021b097810 */ /* 0x000fe40007ffe0ff */
[CC--:B------:R-:W-:Y:S02]  /*1e90*/  IADD3 R6, P4, PT, R25.reuse, R8.reuse, RZ ;  /* 0x0000000819067210 */ /* 0x0c0fe40007f9e0ff */
[----:B------:R-:W-:Y:S02]  /*1ea0*/  @!P2 IADD3 R3, PT, PT, R25, R8, RZ ;  /* 0x000000081903a210 */ /* 0x000fe40007ffe0ff */
[----:B------:R-:W-:Y:S02]  /*1eb0*/  LEA.HI.X.SX32 R7, R8, R0, 0x1, P4 ;  /* 0x0000000008077211 */ /* 0x000fe400020f0eff */
[----:B------:R-:W-:Y:S01]  /*1ec0*/  LEA R2, P4, R6, UR4, 0x2 ;  /* 0x0000000406027c11 */ /* 0x000fe2000f8810ff */
[----:B0-----:R-:W-:-:S03]  /*1ed0*/  @!P2 IMAD.WIDE R4, R3, 0x4, R4 ;  /* 0x000000040304a825 */ /* 0x001fc600078e0204 */
[----:B------:R-:W-:Y:S02]  /*1ee0*/  LEA.HI.X R3, R6, UR5, R7, 0x2, P4 ;  /* 0x0000000506037c11 */ /* 0x000fe4000a0f1407 */
[----:B------:R-:W-:Y:S01]  /*1ef0*/  ISETP.GE.AND P4, PT, R9, UR6, PT ;  /* 0x0000000609007c0c */ /* 0x000fe2000bf86270 */
        /* <DEDUP_REMOVED lines=21> */
[----:B------:R-:W-:-:S04]  /*2050*/  IADD3 R6, PT, PT, R6, UR6, RZ ;  /* 0x0000000606067c10 */ /* 0x000fc8000fffe0ff */
[CC--:B------:R-:W-:Y:S02]  /*2060*/  IADD3 R5, P4, PT, R25.reuse, R6.reuse, RZ ;  /* 0x0000000619057210 */ /* 0x0c0fe40007f9e0ff */
[----:B------:R-:W-:Y:S02]  /*2070*/  @!P2 IADD3 R25, PT, PT, R25, R6, RZ ;  /* 0x000000061919a210 */ /* 0x000fe40007ffe0ff */
[----:B------:R-:W-:Y:S02]  /*2080*/  LEA.HI.X.SX32 R0, R6, R0, 0x1, P4 ;  /* 0x0000000006007211 */ /* 0x000fe400020f0eff */
[----:B------:R-:W-:-:S04]  /*2090*/  LEA R4, P4, R5, UR4, 0x2 ;  /* 0x0000000405047c11 */ /* 0x000fc8000f8810ff */
[----:B------:R-:W-:Y:S01]  /*20a0*/  LEA.HI.X R5, R5, UR5, R0, 0x2, P4 ;  /* 0x0000000505057c11 */ /* 0x000fe2000a0f1400 */
[----:B0-----:R-:W-:-:S05]  /*20b0*/  @!P2 IMAD.WIDE R2, R25, 0x4, R2 ;  /* 0x000000041902a825 */ /* 0x001fca00078e0202 */
[----:B------:R0:W-:Y:S04]  /*20c0*/  @!P2 STG.E desc[UR10][R2.64], R45 ;  /* 0x0000002d0200a986 */ /* 0x0001e8000c10190a */
[----:B------:R0:W-:Y:S04]  /*20d0*/  @!P3 STG.E desc[UR10][R4.64+0x4], R40 ;  /* 0x000004280400b986 */ /* 0x0001e8000c10190a */
[----:B------:R0:W-:Y:S01]  /*20e0*/  @!P1 STG.E desc[UR10][R4.64+0x8], R42 ;  /* 0x0000082a04009986 */ /* 0x0001e2000c10190a */
[----:B------:R-:W-:Y:S05]  /*20f0*/  @P0 EXIT ;  /* 0x000000000000094d */ /* 0x000fea0003800000 */
[----:B------:R-:W-:Y:S01]  /*2100*/  STG.E desc[UR10][R4.64+0xc], R44 ;  /* 0x00000c2c04007986 */ /* 0x000fe2000c10190a */
[----:B------:R-:W-:Y:S05]  /*2110*/  EXIT ;  /* 0x000000000000794d */ /* 0x000fea0003800000 */
.L_x_12:
[----:B------:R-:W-:-:S00]  /*2120*/  BRA `(.L_x_12) ;  /* 0xfffffffc00fc7947 */ /* 0x000fc0000383ffff */
[----:B------:R-:W-:-:S00]  /*2130*/  NOP ;  /* 0x0000000000007918 */ /* 0x000fc00000000000 */
        /* <DEDUP_REMOVED lines=12> */
.L_x_85:


//--------------------- .text._Z19SgemmVecTransKernelILi64EEvPfS0_S0_i --------------------------
	.section	.text._Z19SgemmVecTransKernelILi64EEvPfS0_S0_i,"ax",@progbits
	.align	128
        .global         _Z19SgemmVecTransKernelILi64EEvPfS0_S0_i
        .type           _Z19SgemmVecTransKernelILi64EEvPfS0_S0_i,@function
        .size           _Z19SgemmVecTransKernelILi64EEvPfS0_S0_i,(.L_x_86 - _Z19SgemmVecTransKernelILi64EEvPfS0_S0_i)
        .other          _Z19SgemmVecTransKernelILi64EEvPfS0_S0_i,@"STO_CUDA_ENTRY STV_DEFAULT"
_Z19SgemmVecTransKernelILi64EEvPfS0_S0_i:
.text._Z19SgemmVecTransKernelILi64EEvPfS0_S0_i:
        /* <DEDUP_REMOVED lines=24> */
[----:B------:R-:W-:Y:S02]  /*0180*/  UIADD3 UR5, UPT, UPT, UR4, 0x4400, URZ ;  /* 0x0000440004057890 */ /* 0x000fe4000fffe0ff */
[----:B------:R-:W-:Y:S01]  /*0190*/  IMAD R4, R3, UR7, RZ ;  /* 0x0000000703047c24 */ /* 0x000fe2000f8e02ff */
[----:B------:R-:W1:Y:S04]  /*01a0*/  LDCU UR8, c[0x0][0x398] ;  /* 0x00007300ff0877ac */ /* 0x000e680008000800 */
[C---:B------:R-:W-:Y:S01]  /*01b0*/  IADD3 R5, PT, PT, R4.reuse, UR7, RZ ;  /* 0x0000000704057c10 */ /* 0x040fe2000fffe0ff */
[----:B------:R-:W2:Y:S01]  /*01c0*/  LDCU.64 UR12, c[0x0][0x380] ;  /* 0x00007000ff0c77ac */ /* 0x000ea20008000a00 */
[----:B------:R-:W-:-:S02]  /*01d0*/  LOP3.LUT P0, RZ, R4, 0x2, RZ, 0xc0, !PT ;  /* 0x0000000204ff7812 */ /* 0x000fc4000780c0ff */
[----:B------:R-:W-:Y:S01]  /*01e0*/  LOP3.LUT P1, RZ, R5, 0x3, RZ, 0xc0, !PT ;  /* 0x0000000305ff7812 */ /* 0x000fe2000782c0ff */
[----:B------:R-:W3:Y:S01]  /*01f0*/  LDCU.64 UR14, c[0x0][0x388] ;  /* 0x00007100ff0e77ac */ /* 0x000ee20008000a00 */
[C---:B------:R-:W-:Y:S02]  /*0200*/  IADD3 R5, PT, PT, R3.reuse, 0x1, RZ ;  /* 0x0000000103057810 */ /* 0x040fe40007ffe0ff */
[----:B------:R-:W-:Y:S02]  /*0210*/  ISETP.LT.U32.AND P0, PT, R3, UR7, !P0 ;  /* 0x0000000703007c0c */ /* 0x000fe4000c701070 */
[----:B------:R-:W-:Y:S01]  /*0220*/  ISETP.LT.U32.AND P1, PT, R5, UR7, !P1 ;  /* 0x0000000705007c0c */ /* 0x000fe2000cf21070 */
[----:B0-----:R-:W-:Y:S02]  /*0230*/  ULEA UR4, UR6, UR4, 0x18 ;  /* 0x0000000406047291 */ /* 0x001fe4000f8ec0ff */
[----:B------:R-:W-:-:S04]  /*0240*/  ULEA UR5, UR6, UR5, 0x18 ;  /* 0x0000000506057291 */ /* 0x000fc8000f8ec0ff */
[C---:B------:R-:W-:Y:S02]  /*0250*/  LEA R6, R8.reuse, UR4, 0x4 ;  /* 0x0000000408067c11 */ /* 0x040fe4000f8e20ff */
[----:B------:R-:W-:Y:S02]  /*0260*/  LEA R8, R8, UR5, 0x4 ;  /* 0x0000000508087c11 */ /* 0x000fe4000f8e20ff */
[----:B------:R-:W-:Y:S01]  /*0270*/  LEA R5, R7, UR4, 0x4 ;  /* 0x0000000407057c11 */ /* 0x000fe2000f8e20ff */
[----:B------:R-:W-:Y:S01]  /*0280*/  IMAD R6, R27, 0x110, R6 ;  /* 0x000001101b067824 */ /* 0x000fe200078e0206 */
[----:B------:R-:W-:Y:S01]  /*0290*/  LEA R7, R7, UR5, 0x4 ;  /* 0x0000000507077c11 */ /* 0x000fe2000f8e20ff */
[----:B------:R-:W-:Y:S01]  /*02a0*/  IMAD R3, R27, 0x110, R8 ;  /* 0x000001101b037824 */ /* 0x000fe200078e0208 */
[----:B-123--:R-:W-:-:S06]  /*02b0*/  UMOV UR4, URZ ;  /* 0x000000ff00047c82 */ /* 0x00efcc0008000000 */
.L_x_24:
        /* <DEDUP_REMOVED lines=18> */
[----:B-----5:R-:W-:Y:S02]  /*03e0*/  LEA R10, R0, R27, 0x6 ;  /* 0x0000001b000a7211 */ /* 0x020fe400078e30ff */
[C---:B------:R-:W-:Y:S02]  /*03f0*/  IADD3 R8, PT, PT, R23.reuse, 0x1, RZ ;  /* 0x0000000117087810 */ /* 0x040fe40007ffe0ff */
[----:B------:R-:W-:Y:S02]  /*0400*/  ISETP.GE.U32.AND P4, PT, R10, UR7, PT ;  /* 0x000000070a007c0c */ /* 0x000fe4000bf86070 */
[----:B------:R-:W-:Y:S02]  /*0410*/  IADD3 R9, PT, PT, R23, 0x2, RZ ;  /* 0x0000000217097810 */ /* 0x000fe40007ffe0ff */
[----:B------:R-:W-:Y:S02]  /*0420*/  ISETP.GE.AND P3, PT, R21, UR7, PT ;  /* 0x0000000715007c0c */ /* 0x000fe4000bf66270 */
[----:B------:R-:W-:-:S02]  /*0430*/  ISETP.GE.OR P6, PT, R8, UR7, P4 ;  /* 0x0000000708007c0c */ /* 0x000fc4000a7c6670 */
[----:B------:R-:W-:Y:S02]  /*0440*/  ISETP.GE.OR P5, PT, R9, UR7, P4 ;  /* 0x0000000709007c0c */ /* 0x000fe4000a7a6670 */
[----:B------:R-:W-:Y:S02]  /*0450*/  CS2R R8, SRZ ;  /* 0x0000000000087805 */ /* 0x000fe4000001ff00 */
[----:B------:R-:W-:Y:S02]  /*0460*/  ISETP.GE.U32.OR P3, PT, R10, UR7, P3 ;  /* 0x000000070a007c0c */ /* 0x000fe40009f66470 */
[----:B------:R-:W-:Y:S02]  /*0470*/  CS2R R10, SRZ ;  /* 0x00000000000a7805 */ /* 0x000fe4000001ff00 */
[----:B------:R-:W-:Y:S02]  /*0480*/  ISETP.GE.OR P4, PT, R23, UR7, P4 ;  /* 0x0000000717007c0c */ /* 0x000fe4000a786670 */
[----:B------:R-:W-:-:S02]  /*0490*/  IADD3 R13, PT, PT, R4, R23, RZ ;  /* 0x00000017040d7210 */ /* 0x000fc40007ffe0ff */
[----:B------:R-:W-:Y:S02]  /*04a0*/  MOV R18, UR12 ;  /* 0x0000000c00127c02 */ /* 0x000fe40008000f00 */
[----:B------:R-:W-:-:S03]  /*04b0*/  MOV R19, UR13 ;  /* 0x0000000d00137c02 */ /* 0x000fc60008000f00 */
[----:B------:R-:W-:-:S05]  /*04c0*/  IMAD.WIDE.U32 R12, R13, 0x4, R18 ;  /* 0x000000040d0c7825 */ /* 0x000fca00078e0012 */
[----:B------:R0:W5:Y:S04]  /*04d0*/  @!P3 LDG.E.CONSTANT R11, desc[UR10][R12.64+0xc] ;  /* 0x00000c0a0c0bb981 */ /* 0x000168000c1e9900 */
[----:B------:R0:W5:Y:S04]  /*04e0*/  @!P4 LDG.E.CONSTANT R8, desc[UR10][R12.64] ;  /* 0x0000000a0c08c981 */ /* 0x000168000c1e9900 */
[----:B------:R0:W5:Y:S04]  /*04f0*/  @!P6 LDG.E.CONSTANT R9, desc[UR10][R12.64+0x4] ;  /* 0x0000040a0c09e981 */ /* 0x000168000c1e9900 */
[----:B------:R0:W5:Y:S02]  /*0500*/  @!P5 LDG.E.CONSTANT R10, desc[UR10][R12.64+0x8] ;  /* 0x0000080a0c0ad981 */ /* 0x000164000c1e9900 */
.L_x_15:
[----:B------:R-:W-:Y:S05]  /*0510*/  BSYNC.RECONVERGENT B0 ;  /* 0x0000000000007941 */ /* 0x000fea0003800200 */
.L_x_14:
[----:B------:R-:W1:Y:S01]  /*0520*/  @!P2 LDC.64 R16, c[0x0][0x388] ;  /* 0x0000e200ff10ab82 */ /* 0x000e620000000a00 */
[----:B0-----:R-:W-:-:S05]  /*0530*/  @!P2 IADD3 R13, PT, PT, R29, R20, RZ ;  /* 0x000000141d0da210 */ /* 0x001fca0007ffe0ff */
[----:B-1----:R-:W-:-:S06]  /*0540*/  @!P2 IMAD.WIDE R12, R13, 0x4, R16 ;  /* 0x000000040d0ca825 */ /* 0x002fcc00078e0210 */
[----:B------:R-:W5:Y:S01]  /*0550*/  @!P2 LDG.E.128.CONSTANT R12, desc[UR10][R12.64] ;  /* 0x0000000a0c0ca981 */ /* 0x000f62000c1e9d00 */
[----:B------:R-:W-:Y:S03]  /*0560*/  BSSY.RECONVERGENT B0, `(.L_x_16) ;  /* 0x0000015000007945 */ /* 0x000fe60003800200 */
        /* <DEDUP_REMOVED lines=20> */
.L_x_17:
[----:B------:R-:W-:Y:S05]  /*06b0*/  BSYNC.RECONVERGENT B0 ;  /* 0x0000000000007941 */ /* 0x000fea0003800200 */
.L_x_16:
[----:B-----5:R2:W-:Y:S01]  /*06c0*/  STS.128 [R3], R12 ;  /* 0x0000000c03007388 */ /* 0x0205e20000000c00 */
[----:B------:R-:W-:Y:S01]  /*06d0*/  ISETP.LT.AND P2, PT, R21, UR7, PT ;  /* 0x0000000715007c0c */ /* 0x000fe2000bf41270 */
[----:B------:R-:W-:Y:S01]  /*06e0*/  BSSY.RECONVERGENT B0, `(.L_x_18) ;  /* 0x0000017000007945 */ /* 0x000fe20003800200 */
[----:B01----:R-:W-:-:S11]  /*06f0*/  IADD3 R9, PT, PT, R4, UR7, R23 ;  /* 0x0000000704097c10 */ /* 0x003fd6000fffe017 */
[----:B------:R-:W-:Y:S05]  /*0700*/  @P1 BRA P2, `(.L_x_19) ;  /* 0x0000000000481947 */ /* 0x000fea0001000000 */
[----:B------:R-:W-:Y:S01]  /*0710*/  LEA R8, R0, R27, 0x6 ;  /* 0x0000001b00087211 */ /* 0x000fe200078e30ff */
[----:B------:R-:W-:Y:S01]  /*0720*/  IMAD.WIDE.U32 R18, R9, 0x4, R18 ;  /* 0x0000000409127825 */ /* 0x000fe200078e0012 */
[----:B------:R-:W-:Y:S02]  /*0730*/  IADD3 R10, PT, PT, R23, 0x2, RZ ;  /* 0x00000002170a7810 */ /* 0x000fe40007ffe0ff */
[----:B------:R-:W-:-:S04]  /*0740*/  IADD3 R8, PT, PT, R8, 0x1, RZ ;  /* 0x0000000108087810 */ /* 0x000fc80007ffe0ff */
[----:B------:R-:W-:Y:S02]  /*0750*/  ISETP.GE.U32.AND P2, PT, R8, UR7, PT ;  /* 0x0000000708007c0c */ /* 0x000fe4000bf46070 */
[C---:B------:R-:W-:Y:S02]  /*0760*/  IADD3 R8, PT, PT, R23.reuse, 0x1, RZ ;  /* 0x0000000117087810 */ /* 0x040fe40007ffe0ff */
[----:B------:R-:W-:Y:S02]  /*0770*/  ISETP.GE.OR P3, PT, R23, UR7, P2 ;  /* 0x0000000717007c0c */ /* 0x000fe40009766670 */
[----:B------:R-:W-:Y:S02]  /*0780*/  ISETP.GE.OR P4, PT, R8, UR7, P2 ;  /* 0x0000000708007c0c */ /* 0x000fe40009786670 */
[----:B------:R-:W-:Y:S02]  /*0790*/  CS2R R8, SRZ ;  /* 0x0000000000087805 */ /* 0x000fe4000001ff00 */
[----:B------:R-:W-:-:S02]  /*07a0*/  ISETP.GE.OR P5, PT, R10, UR7, P2 ;  /* 0x000000070a007c0c */ /* 0x000fc400097a6670 */
[----:B------:R-:W-:-:S05]  /*07b0*/  CS2R R10, SRZ ;  /* 0x00000000000a7805 */ /* 0x000fca000001ff00 */
[----:B------:R0:W5:Y:S04]  /*07c0*/  @!P3 LDG.E.CONSTANT R8, desc[UR10][R18.64] ;  /* 0x0000000a1208b981 */ /* 0x000168000c1e9900 */
[----:B------:R0:W5:Y:S04]  /*07d0*/  @!P4 LDG.E.CONSTANT R9, desc[UR10][R18.64+0x4] ;  /* 0x0000040a1209c981 */ /* 0x000168000c1e9900 */
[----:B------:R0:W5:Y:S01]  /*07e0*/  @!P5 LDG.E.CONSTANT R10, desc[UR10][R18.64+0x8] ;  /* 0x0000080a120ad981 */ /* 0x000162000c1e9900 */
[----:B------:R-:W-:-:S13]  /*07f0*/  ISETP.GE.OR P2, PT, R21, UR7, P2 ;  /* 0x0000000715007c0c */ /* 0x000fda0009746670 */
[----:B0-----:R-:W-:Y:S05]  /*0800*/  @P2 BRA `(.L_x_20) ;  /* 0x0000000000102947 */ /* 0x001fea0003800000 */
[----:B------:R0:W5:Y:S01]  /*0810*/  LDG.E.CONSTANT R11, desc[UR10][R18.64+0xc] ;  /* 0x00000c0a120b7981 */ /* 0x000162000c1e9900 */
[----:B------:R-:W-:Y:S05]  /*0820*/  BRA `(.L_x_20) ;  /* 0x0000000000087947 */ /* 0x000fea0003800000 */
.L_x_19:
[----:B------:R-:W-:-:S06]  /*0830*/  IMAD.WIDE.U32 R8, R9, 0x4, R18 ;  /* 0x0000000409087825 */ /* 0x000fcc00078e0012 */
[----:B------:R-:W5:Y:S02]  /*0840*/  LDG.E.128.CONSTANT R8, desc[UR10][R8.64] ;  /* 0x0000000a08087981 */ /* 0x000f64000c1e9d00 */
.L_x_20:
[----:B------:R-:W-:Y:S05]  /*0850*/  BSYNC.RECONVERGENT B0 ;  /* 0x0000000000007941 */ /* 0x000fea0003800200 */
.L_x_18:
[----:B--2---:R-:W-:Y:S01]  /*0860*/  IADD3 R13, PT, PT, R27, UR4, RZ ;  /* 0x000000041b0d7c10 */ /* 0x004fe2000fffe0ff */
        /* <DEDUP_REMOVED lines=26> */
.L_x_22:
[----:B------:R-:W-:-:S05]  /*0a10*/  IMAD.WIDE R16, R15, 0x4, R16 ;  /* 0x000000040f107825 */ /* 0x000fca00078e0210 */
[----:B------:R1:W5:Y:S02]  /*0a20*/  LDG.E.128.CONSTANT R28, desc[UR10][R16.64] ;  /* 0x0000000a101c7981 */ /* 0x000364000c1e9d00 */
.L_x_23:
[----:B------:R-:W-:Y:S05]  /*0a30*/  BSYNC.RECONVERGENT B0 ;  /* 0x0000000000007941 */ /* 0x000fea0003800200 */
.L_x_21:
        /* <DEDUP_REMOVED lines=294> */
.L_x_13:
        /* <DEDUP_REMOVED lines=72> */
.L_x_25:
        /* <DEDUP_REMOVED lines=14> */
.L_x_86:


//--------------------- .text._Z14SgemmVecKernelILi32EEvPfS0_S0_i --------------------------
	.section	.text._Z14SgemmVecKernelILi32EEvPfS0_S0_i,"ax",@progbits
	.align	128
        .global         _Z14SgemmVecKernelILi32EEvPfS0_S0_i
        .type           _Z14SgemmVecKernelILi32EEvPfS0_S0_i,@function
        .size           _Z14SgemmVecKernelILi32EEvPfS0_S0_i,(.L_x_87 - _Z14SgemmVecKernelILi32EEvPfS0_S0_i)
        .other          _Z14SgemmVecKernelILi32EEvPfS0_S0_i,@"STO_CUDA_ENTRY STV_DEFAULT"
_Z14SgemmVecKernelILi32EEvPfS0_S0_i:
.text._Z14SgemmVecKernelILi32EEvPfS0_S0_i:
[----:B------:R-:W-:Y:S01]  /*0000*/  LDC R1, c[0x0][0x37c] ;  /* 0x0000df00ff017b82 */ /* 0x000fe20000000800 */
[----:B------:R-:W0:Y:S07]  /*0010*/  LDCU UR7, c[0x0][0x398] ;  /* 0x00007300ff0777ac */ /* 0x000e2e0008000800 */
[----:B------:R-:W1:Y:S01]  /*0020*/  S2UR UR4, SR_CTAID.X ;  /* 0x00000000000479c3 */ /* 0x000e620000002500 */
[----:B------:R-:W2:Y:S01]  /*0030*/  S2R R30, SR_TID.Y ;  /* 0x00000000001e7919 */ /* 0x000ea20000002200 */
[----:B------:R-:W-:Y:S01]  /*0040*/  HFMA2 R14, -RZ, RZ, 0, 0 ;  /* 0x00000000ff0e7431 */ /* 0x000fe200000001ff */
[----:B------:R-:W-:-:S02]  /*0050*/  CS2R R42, SRZ ;  /* 0x00000000002a7805 */ /* 0x000fc4000001ff00 */
[----:B------:R-:W-:Y:S02]  /*0060*/  CS2R R38, SRZ ;  /* 0x0000000000267805 */ /* 0x000fe4000001ff00 */
[----:B------:R-:W-:Y:S02]  /*0070*/  CS2R R36, SRZ ;  /* 0x0000000000247805 */ /* 0x000fe4000001ff00 */
[----:B------:R-:W-:Y:S02]  /*0080*/  CS2R R12, SRZ ;  /* 0x00000000000c7805 */ /* 0x000fe4000001ff00 */
[----:B------:R-:W-:Y:S02]  /*0090*/  CS2R R34, SRZ ;  /* 0x0000000000227805 */ /* 0x000fe4000001ff00 */
[----:B------:R-:W-:Y:S02]  /*00a0*/  CS2R R40, SRZ ;  /* 0x0000000000287805 */ /* 0x000fe4000001ff00 */
[----:B------:R-:W-:-:S02]  /*00b0*/  MOV R31, RZ ;  /* 0x000000ff001f7202 */ /* 0x000fc40000000f00 */
[----:B------:R-:W-:Y:S01]  /*00c0*/  CS2R R32, SRZ ;  /* 0x0000000000207805 */ /* 0x000fe2000001ff00 */
[----:B------:R-:W3:Y:S01]  /*00d0*/  LDCU.64 UR10, c[0x0][0x358] ;  /* 0x00006b00ff0a77ac */ /* 0x000ee20008000a00 */
[----:B0-----:R-:W-:Y:S02]  /*00e0*/  UISETP.GE.AND UP0, UPT, UR7, 0x1, UPT ;  /* 0x000000010700788c */ /* 0x001fe4000bf06270 */
[----:B-1----:R-:W-:-:S07]  /*00f0*/  USHF.L.U32 UR4, UR4, 0x5, URZ ;  /* 0x0000000504047899 */ /* 0x002fce00080006ff */
[----:B------:R-:W-:Y:S05]  /*0100*/  BRA.U !UP0, `(.L_x_26) ;  /* 0x0000001108c87547 */ /* 0x000fea000b800000 */
[----:B------:R-:W0:Y:S01]  /*0110*/  S2R R29, SR_CTAID.Y ;  /* 0x00000000001d7919 */ /* 0x000e220000002600 */
[----:B------:R-:W1:Y:S01]  /*0120*/  S2UR UR6, SR_CgaCtaId ;  /* 0x00000000000679c3 */ /* 0x000e620000008800 */
[C---:B--2---:R-:W-:Y:S01]  /*0130*/  SHF.L.U32 R6, R30.reuse, 0x1, RZ ;  /* 0x000000011e067819 */ /* 0x044fe200000006ff */
[----:B------:R-:W-:Y:S01]  /*0140*/  UMOV UR5, 0x400 ;  /* 0x0000040000057882 */ /* 0x000fe20000000000 */
[----:B------:R-:W2:Y:S01]  /*0150*/  S2R R27, SR_TID.X ;  /* 0x00000000001b7919 */ /* 0x000ea20000002100 */
[----:B------:R-:W-:Y:S01]  /*0160*/  MOV R5, UR7 ;  /* 0x0000000700057c02 */ /* 0x000fe20008000f00 */
[----:B------:R-:W-:Y:S01]  /*0170*/  IMAD R2, R30, UR7, RZ ;  /* 0x000000071e027c24 */ /* 0x000fe2000f8e02ff */
[----:B------:R-:W-:Y:S01]  /*0180*/  MOV R42, RZ ;  /* 0x000000ff002a7202 */ /* 0x000fe20000000f00 */
[----:B------:R-:W4:Y:S03]  /*0190*/  LDCU UR8, c[0x0][0x398] ;  /* 0x00007300ff0877ac */ /* 0x000f260008000800 */
[----:B------:R-:W-:Y:S01]  /*01a0*/  SHF.L.U32 R2, R2, 0x1, RZ ;  /* 0x0000000102027819 */ /* 0x000fe200000006ff */
[----:B------:R-:W0:Y:S01]  /*01b0*/  LDCU.64 UR12, c[0x0][0x380] ;  /* 0x00007000ff0c77ac */ /* 0x000e220008000a00 */
[----:B------:R-:W0:Y:S01]  /*01c0*/  LDCU.64 UR14, c[0x0][0x388] ;  /* 0x00007100ff0e77ac */ /* 0x000e220008000a00 */
[----:B-1----:R-:W-:-:S02]  /*01d0*/  ULEA UR9, UR6, UR5, 0x18 ;  /* 0x0000000506097291 */ /* 0x002fc4000f8ec0ff */
[----:B------:R-:W-:-:S04]  /*01e0*/  UIADD3 UR5, UPT, UPT, UR5, 0x1200, URZ ;  /* 0x0000120005057890 */ /* 0x000fc8000fffe0ff */
[----:B------:R-:W-:Y:S01]  /*01f0*/  ULEA UR5, UR6, UR5, 0x18 ;  /* 0x0000000506057291 */ /* 0x000fe2000f8ec0ff */
[----:B0-----:R-:W-:Y:S02]  /*0200*/  LEA R29, R29, R6, 0x5 ;  /* 0x000000061d1d7211 */ /* 0x001fe400078e28ff */
[----:B------:R-:W-:Y:S02]  /*0210*/  LEA R4, R30, UR9, 0x4 ;  /* 0x000000091e047c11 */ /* 0x000fe4000f8e20ff */
[C---:B------:R-:W-:Y:S01]  /*0220*/  IADD3 R0, PT, PT, R29.reuse, 0x1, RZ ;  /* 0x000000011d007810 */ /* 0x040fe20007ffe0ff */
[----:B------:R-:W-:Y:S01]  /*0230*/  IMAD R7, R29, UR7, RZ ;  /* 0x000000071d077c24 */ /* 0x000fe2000f8e02ff */
[C---:B--2---:R-:W-:Y:S02]  /*0240*/  LEA R3, R27.reuse, UR9, 0x4 ;  /* 0x000000091b037c11 */ /* 0x044fe4000f8e20ff */
[----:B------:R-:W-:Y:S02]  /*0250*/  LEA R28, R27, UR4, 0x3 ;  /* 0x000000041b1c7c11 */ /* 0x000fe4000f8e18ff */
[C---:B------:R-:W-:Y:S01]  /*0260*/  IADD3 R24, PT, PT, R7.reuse, UR7, RZ ;  /* 0x0000000707187c10 */ /* 0x040fe2000fffe0ff */
[----:B------:R-:W-:Y:S01]  /*0270*/  IMAD R26, R6, 0x90, R3 ;  /* 0x00000090061a7824 */ /* 0x000fe200078e0203 */
[----:B------:R-:W-:-:S02]  /*0280*/  LOP3.LUT P1, RZ, R7, 0x2, RZ, 0xc0, !PT ;  /* 0x0000000207ff7812 */ /* 0x000fc4000782c0ff */
[----:B------:R-:W-:Y:S02]  /*0290*/  LOP3.LUT P0, RZ, R24, 0x3, RZ, 0xc0, !PT ;  /* 0x0000000318ff7812 */ /* 0x000fe4000780c0ff */
[----:B------:R-:W-:Y:S02]  /*02a0*/  ISETP.LT.U32.AND P1, PT, R29, UR7, !P1 ;  /* 0x000000071d007c0c */ /* 0x000fe4000cf21070 */
[----:B------:R-:W-:Y:S01]  /*02b0*/  ISETP.LT.U32.AND P0, PT, R0, UR7, !P0 ;  /* 0x0000000700007c0c */ /* 0x000fe2000c701070 */
[C---:B------:R-:W-:Y:S01]  /*02c0*/  IMAD R0, R6.reuse, R5, UR7 ;  /* 0x0000000706007e24 */ /* 0x040fe2000f8e0205 */
[----:B------:R-:W-:Y:S02]  /*02d0*/  IADD3 R6, PT, PT, R6, 0x1, RZ ;  /* 0x0000000106067810 */ /* 0x000fe40007ffe0ff */
[C---:B------:R-:W-:Y:S02]  /*02e0*/  IADD3 R5, PT, PT, R28.reuse, R2, RZ ;  /* 0x000000021c057210 */ /* 0x040fe40007ffe0ff */
[----:B------:R-:W-:-:S02]  /*02f0*/  IADD3 R3, PT, PT, R28, R0, RZ ;  /* 0x000000001c037210 */ /* 0x000fc40007ffe0ff */
[C---:B------:R-:W-:Y:S02]  /*0300*/  LEA R25, R27.reuse, 0x1, 0x3 ;  /* 0x000000011b197811 */ /* 0x040fe400078e18ff */
[C---:B------:R-:W-:Y:S02]  /*0310*/  LEA R7, R27.reuse, R7, 0x3 ;  /* 0x000000071b077211 */ /* 0x040fe400078e18ff */
[C---:B------:R-:W-:Y:S02]  /*0320*/  LEA R24, R27.reuse, R24, 0x3 ;  /* 0x000000181b187211 */ /* 0x040fe400078e18ff */
[----:B------:R-:W-:Y:S01]  /*0330*/  LEA R27, R27, UR5, 0x4 ;  /* 0x000000051b1b7c11 */ /* 0x000fe2000f8e20ff */
[----:B----4-:R-:W-:-:S06]  /*0340*/  UMOV UR5, 0x1 ;  /* 0x0000000100057882 */ /* 0x010fcc0000000000 */
.L_x_37:
[----:B------:R-:W-:Y:S01]  /*0350*/  IADD3 R15, PT, PT, R25, 0x2, RZ ;  /* 0x00000002190f7810 */ /* 0x000fe20007ffe0ff */
[----:B------:R-:W-:Y:S01]  /*0360*/  UMOV UR7, UR8 ;  /* 0x0000000800077c82 */ /* 0x000fe20008000000 */
[----:B------:R-:W-:Y:S02]  /*0370*/  SHF.R.U32.HI R20, RZ, 0x1, R2 ;  /* 0x00000001ff147819 */ /* 0x000fe40000011602 */
[----:B------:R-:W-:-:S13]  /*0380*/  ISETP.GE.OR P2, PT, R15, UR7, !P1 ;  /* 0x000000070f007c0c */ /* 0x000fda000cf46670 */
[----:B------:R-:W0:Y:S02]  /*0390*/  @!P2 LDC.64 R18, c[0x0][0x380] ;  /* 0x0000e000ff12ab82 */ /* 0x000e240000000a00 */
[----:B0-----:R-:W-:-:S06]  /*03a0*/  @!P2 IMAD.WIDE.U32 R8, R7, 0x4, R18 ;  /* 0x000000040708a825 */ /* 0x001fcc00078e0012 */
[----:B---3--:R-:W5:Y:S01]  /*03b0*/  @!P2 LDG.E.128.CONSTANT R8, desc[UR10][R8.64] ;  /* 0x0000000a0808a981 */ /* 0x008f62000c1e9d00 */
[----:B------:R-:W-:Y:S04]  /*03c0*/  BSSY.RECONVERGENT B0, `(.L_x_27) ;  /* 0x0000013000007945 */ /* 0x000fe80003800200 */
[----:B------:R-:W-:Y:S05]  /*03d0*/  @!P2 BRA `(.L_x_28) ;  /* 0x000000000044a947 */ /* 0x000fea0003800000 */
[----:B------:R-:W-:Y:S02]  /*03e0*/  ISETP.GE.U32.AND P3, PT, R29, UR7, PT ;  /* 0x000000071d007c0c */ /* 0x000fe4000bf66070 */
[----:B-----5:R-:W-:Y:S02]  /*03f0*/  CS2R R10, SRZ ;  /* 0x00000000000a7805 */ /* 0x020fe4000001ff00 */
[C---:B------:R-:W-:Y:S02]  /*0400*/  IADD3 R8, PT, PT, R25.reuse, -0x1, RZ ;  /* 0xffffffff19087810 */ /* 0x040fe40007ffe0ff */
[----:B------:R-:W-:Y:S02]  /*0410*/  IADD3 R9, PT, PT, R25, 0x1, RZ ;  /* 0x0000000119097810 */ /* 0x000fe40007ffe0ff */
[----:B------:R-:W-:Y:S02]  /*0420*/  ISETP.GE.AND P2, PT, R15, UR7, PT ;  /* 0x000000070f007c0c */ /* 0x000fe4000bf46270 */
[----:B------:R-:W-:-:S02]  /*0430*/  ISETP.GE.OR P4, PT, R8, UR7, P3 ;  /* 0x0000000708007c0c */ /* 0x000fc40009f86670 */
[----:B------:R-:W-:Y:S02]  /*0440*/  ISETP.GE.OR P5, PT, R9, UR7, P3 ;  /* 0x0000000709007c0c */ /* 0x000fe40009fa6670 */
[----:B------:R-:W-:Y:S02]  /*0450*/  CS2R R8, SRZ ;  /* 0x0000000000087805 */ /* 0x000fe4000001ff00 */
[----:B------:R-:W-:Y:S02]  /*0460*/  ISETP.GE.OR P3, PT, R25, UR7, P3 ;  /* 0x0000000719007c0c */ /* 0x000fe40009f66670 */
[----:B------:R-:W-:Y:S02]  /*0470*/  ISETP.GE.U32.OR P2, PT, R29, UR7, P2 ;  /* 0x000000071d007c0c */ /* 0x000fe40009746470 */
[----:B------:R-:W-:Y:S02]  /*0480*/  MOV R18, UR12 ;  /* 0x0000000c00127c02 */ /* 0x000fe40008000f00 */
[----:B------:R-:W-:-:S03]  /*0490*/  MOV R19, UR13 ;  /* 0x0000000d00137c02 */ /* 0x000fc60008000f00 */
[----:B------:R-:W-:-:S05]  /*04a0*/  IMAD.WIDE.U32 R16, R7, 0x4, R18 ;  /* 0x0000000407107825 */ /* 0x000fca00078e0012 */
[----:B------:R0:W5:Y:S04]  /*04b0*/  @!P4 LDG.E.CONSTANT R8, desc[UR10][R16.64] ;  /* 0x0000000a1008c981 */ /* 0x000168000c1e9900 */
[----:B------:R0:W5:Y:S04]  /*04c0*/  @!P3 LDG.E.CONSTANT R9, desc[UR10][R16.64+0x4] ;  /* 0x0000040a1009b981 */ /* 0x000168000c1e9900 */
[----:B------:R0:W5:Y:S04]  /*04d0*/  @!P5 LDG.E.CONSTANT R10, desc[UR10][R16.64+0x8] ;  /* 0x0000080a100ad981 */ /* 0x000168000c1e9900 */
[----:B------:R0:W5:Y:S02]  /*04e0*/  @!P2 LDG.E.CONSTANT R11, desc[UR10][R16.64+0xc] ;  /* 0x00000c0a100ba981 */ /* 0x000164000c1e9900 */
.L_x_28:
[----:B------:R-:W-:Y:S05]  /*04f0*/  BSYNC.RECONVERGENT B0 ;  /* 0x0000000000007941 */ /* 0x000fea0003800200 */
.L_x_27:
[----:B------:R-:W-:Y:S01]  /*0500*/  IADD3 R15, PT, PT, R6, -0x1, RZ ;  /* 0xffffffff060f7810 */ /* 0x000fe20007ffe0ff */
[----:B-----5:R1:W-:Y:S01]  /*0510*/  STS.128 [R26], R8 ;  /* 0x000000081a007388 */ /* 0x0203e20000000c00 */
[----:B------:R-:W-:Y:S02]  /*0520*/  LOP3.LUT R20, R20, 0x1, RZ, 0xc0, !PT ;  /* 0x0000000114147812 */ /* 0x000fe400078ec0ff */
[----:B------:R-:W-:Y:S02]  /*0530*/  VIADDMNMX R22, R28, 0x3, R15, !PT ;  /* 0x000000031c167846 */ /* 0x000fe4000780010f */
[----:B------:R-:W-:-:S04]  /*0540*/  ISETP.NE.U32.AND P2, PT, R20, 0x1, PT ;  /* 0x000000011400780c */ /* 0x000fc80003f45070 */
[----:B------:R-:W-:-:S13]  /*0550*/  ISETP.GE.OR P2, PT, R22, UR7, !P2 ;  /* 0x0000000716007c0c */ /* 0x000fda000d746670 */
[----:B0-----:R-:W0:Y:S02]  /*0560*/  @!P2 LDC.64 R16, c[0x0][0x388] ;  /* 0x0000e200ff10ab82 */ /* 0x001e240000000a00 */
[----:B0-----:R-:W-:-:S05]  /*0570*/  @!P2 IMAD.WIDE R20, R5, 0x4, R16 ;  /* 0x000000040514a825 */ /* 0x001fca00078e0210 */
[----:B-1----:R0:W5:Y:S01]  /*0580*/  @!P2 LDG.E.128.CONSTANT R8, desc[UR10][R20.64] ;  /* 0x0000000a1408a981 */ /* 0x002162000c1e9d00 */
[----:B------:R-:W-:Y:S04]  /*0590*/  BSSY.RECONVERGENT B0, `(.L_x_29) ;  /* 0x0000012000007945 */ /* 0x000fe80003800200 */
[----:B------:R-:W-:Y:S05]  /*05a0*/  @!P2 BRA `(.L_x_30) ;  /* 0x000000000040a947 */ /* 0x000fea0003800000 */
[C---:B-----5:R-:W-:Y:S02]  /*05b0*/  VIMNMX R8, PT, PT, R28.reuse, R15, !PT ;  /* 0x0000000f1c087248 */ /* 0x060fe40007fe0100 */
[----:B------:R-:W-:Y:S02]  /*05c0*/  CS2R R10, SRZ ;  /* 0x00000000000a7805 */ /* 0x000fe4000001ff00 */
[C-C-:B------:R-:W-:Y:S02]  /*05d0*/  VIADDMNMX R9, R28.reuse, 0x1, R15.reuse, !PT ;  /* 0x000000011c097846 */ /* 0x140fe4000780010f */
[----:B------:R-:W-:Y:S02]  /*05e0*/  VIADDMNMX R15, R28, 0x2, R15, !PT ;  /* 0x000000021c0f7846 */ /* 0x000fe4000780010f */
[----:B------:R-:W-:Y:S02]  /*05f0*/  ISETP.GE.AND P5, PT, R22, UR7, PT ;  /* 0x0000000716007c0c */ /* 0x000fe4000bfa6270 */
[----:B------:R-:W-:-:S02]  /*0600*/  ISETP.GE.AND P2, PT, R8, UR7, PT ;  /* 0x0000000708007c0c */ /* 0x000fc4000bf46270 */
[----:B------:R-:W-:Y:S02]  /*0610*/  ISETP.GE.AND P3, PT, R9, UR7, PT ;  /* 0x0000000709007c0c */ /* 0x000fe4000bf66270 */
[----:B------:R-:W-:Y:S02]  /*0620*/  CS2R R8, SRZ ;  /* 0x0000000000087805 */ /* 0x000fe4000001ff00 */
[----:B------:R-:W-:Y:S02]  /*0630*/  ISETP.GE.AND P4, PT, R15, UR7, PT ;  /* 0x000000070f007c0c */ /* 0x000fe4000bf86270 */
[----:B------:R-:W-:Y:S02]  /*0640*/  MOV R16, UR14 ;  /* 0x0000000e00107c02 */ /* 0x000fe40008000f00 */
[----:B------:R-:W-:-:S03]  /*0650*/  MOV R17, UR15 ;  /* 0x0000000f00117c02 */ /* 0x000fc60008000f00 */
[----:B0-----:R-:W-:-:S05]  /*0660*/  IMAD.WIDE R20, R5, 0x4, R16 ;  /* 0x0000000405147825 */ /* 0x001fca00078e0210 */
[----:B------:R1:W5:Y:S04]  /*0670*/  @!P2 LDG.E.CONSTANT R8, desc[UR10][R20.64] ;  /* 0x0000000a1408a981 */ /* 0x000368000c1e9900 */
[----:B------:R1:W5:Y:S04]  /*0680*/  @!P3 LDG.E.CONSTANT R9, desc[UR10][R20.64+0x4] ;  /* 0x0000040a1409b981 */ /* 0x000368000c1e9900 */
[----:B------:R1:W5:Y:S04]  /*0690*/  @!P4 LDG.E.CONSTANT R10, desc[UR10][R20.64+0x8] ;  /* 0x0000080a140ac981 */ /* 0x000368000c1e9900 */
[----:B------:R1:W5:Y:S02]  /*06a0*/  @!P5 LDG.E.CONSTANT R11, desc[UR10][R20.64+0xc] ;  /* 0x00000c0a140bd981 */ /* 0x000364000c1e9900 */
.L_x_30:
[----:B------:R-:W-:Y:S05]  /*06b0*/  BSYNC.RECONVERGENT B0 ;  /* 0x0000000000007941 */ /* 0x000fea0003800200 */
.L_x_29:
[----:B------:R-:W2:Y:S01]  /*06c0*/  S2R R30, SR_TID.Y ;  /* 0x00000000001e7919 */ /* 0x000ea20000002200 */
[----:B01----:R-:W-:Y:S01]  /*06d0*/  IADD3 R20, PT, PT, R25, 0x2, RZ ;  /* 0x0000000219147810 */ /* 0x003fe20007ffe0ff */
[----:B------:R-:W-:Y:S03]  /*06e0*/  BSSY.RECONVERGENT B0, `(.L_x_31) ;  /* 0x0000018000007945 */ /* 0x000fe60003800200 */
[----:B------:R-:W-:Y:S01]  /*06f0*/  ISETP.LT.AND P2, PT, R20, UR7, PT ;  /* 0x0000000714007c0c */ /* 0x000fe2000bf41270 */
[----:B--2---:R-:W-:-:S05]  /*0700*/  IMAD R15, R30, 0x120, R27 ;  /* 0x000001201e0f7824 */ /* 0x004fca00078e021b */
[----:B-----5:R0:W-:Y:S07]  /*0710*/  STS.128 [R15], R8 ;  /* 0x000000080f007388 */ /* 0x0201ee0000000c00 */
[----:B------:R-:W-:Y:S05]  /*0720*/  @P0 BRA P2, `(.L_x_32) ;  /* 0x0000000000440947 */ /* 0x000fea0001000000 */
[----:B0-----:R-:W-:Y:S02]  /*0730*/  IADD3 R9, PT, PT, R29, 0x1, RZ ;  /* 0x000000011d097810 */ /* 0x001fe40007ffe0ff */
[----:B------:R-:W-:Y:S02]  /*0740*/  CS2R R10, SRZ ;  /* 0x00000000000a7805 */ /* 0x000fe4000001ff00 */
[----:B------:R-:W-:Y:S01]  /*0750*/  IADD3 R8, PT, PT, R25, -0x1, RZ ;  /* 0xffffffff19087810 */ /* 0x000fe20007ffe0ff */
[----:B------:R-:W-:Y:S01]  /*0760*/  IMAD.WIDE.U32 R18, R24, 0x4, R18 ;  /* 0x0000000418127825 */ /* 0x000fe200078e0012 */
[----:B------:R-:W-:Y:S02]  /*0770*/  ISETP.GE.U32.AND P2, PT, R9, UR7, PT ;  /* 0x0000000709007c0c */ /* 0x000fe4000bf46070 */
[----:B------:R-:W-:Y:S02]  /*0780*/  IADD3 R9, PT, PT, R25, 0x1, RZ ;  /* 0x0000000119097810 */ /* 0x000fe40007ffe0ff */
[----:B------:R-:W-:-:S02]  /*0790*/  ISETP.GE.OR P3, PT, R8, UR7, P2 ;  /* 0x0000000708007c0c */ /* 0x000fc40009766670 */
[----:B------:R-:W-:Y:S02]  /*07a0*/  ISETP.GE.OR P4, PT, R25, UR7, P2 ;  /* 0x0000000719007c0c */ /* 0x000fe40009786670 */
[----:B------:R-:W-:Y:S02]  /*07b0*/  ISETP.GE.OR P5, PT, R9, UR7, P2 ;  /* 0x0000000709007c0c */ /* 0x000fe400097a6670 */
[----:B------:R-:W-:-:S07]  /*07c0*/  CS2R R8, SRZ ;  /* 0x0000000000087805 */ /* 0x000fce000001ff00 */
[----:B------:R0:W5:Y:S04]  /*07d0*/  @!P3 LDG.E.CONSTANT R8, desc[UR10][R18.64] ;  /* 0x0000000a1208b981 */ /* 0x000168000c1e9900 */
[----:B------:R0:W5:Y:S04]  /*07e0*/  @!P4 LDG.E.CONSTANT R9, desc[UR10][R18.64+0x4] ;  /* 0x0000040a1209c981 */ /* 0x000168000c1e9900 */
[----:B------:R0:W5:Y:S01]  /*07f0*/  @!P5 LDG.E.CONSTANT R10, desc[UR10][R18.64+0x8] ;  /* 0x0000080a120ad981 */ /* 0x000162000c1e9900 */
[----:B------:R-:W-:-:S13]  /*0800*/  ISETP.GE.OR P2, PT, R20, UR7, P2 ;  /* 0x0000000714007c0c */ /* 0x000fda0009746670 */
[----:B0-----:R-:W-:Y:S05]  /*0810*/  @P2 BRA `(.L_x_33) ;  /* 0x0000000000102947 */ /* 0x001fea0003800000 */
[----:B------:R0:W5:Y:S01]  /*0820*/  LDG.E.CONSTANT R11, desc[UR10][R18.64+0xc] ;  /* 0x00000c0a120b7981 */ /* 0x000162000c1e9900 */
[----:B------:R-:W-:Y:S05]  /*0830*/  BRA `(.L_x_33) ;  /* 0x0000000000087947 */ /* 0x000fea0003800000 */
.L_x_32:
[----:B0-----:R-:W-:-:S06]  /*0840*/  IMAD.WIDE.U32 R8, R24, 0x4, R18 ;  /* 0x0000000418087825 */ /* 0x001fcc00078e0012 */
[----:B------:R-:W5:Y:S02]  /*0850*/  LDG.E.128.CONSTANT R8, desc[UR10][R8.64] ;  /* 0x0000000a08087981 */ /* 0x000f64000c1e9d00 */
.L_x_33:
[----:B------:R-:W-:Y:S05]  /*0860*/  BSYNC.RECONVERGENT B0 ;  /* 0x0000000000007941 */ /* 0x000fea0003800200 */
.L_x_31:
[----:B-----5:R1:W-:Y:S01]  /*0870*/  STS.128 [R26+0x90], R8 ;  /* 0x000090081a007388 */ /* 0x0203e20000000c00 */
[----:B0-----:R-:W-:Y:S01]  /*0880*/  VIADDMNMX R18, R28, 0x3, R6, !PT ;  /* 0x000000031c127846 */ /* 0x001fe20007800106 */
[----:B------:R-:W-:Y:S01]  /*0890*/  BSSY.RECONVERGENT B0, `(.L_x_34) ;  /* 0x0000016000007945 */ /* 0x000fe20003800200 */
[----:B------:R-:W-:Y:S02]  /*08a0*/  LOP3.LUT P2, RZ, R0, 0x3, RZ, 0xc0, !PT ;  /* 0x0000000300ff7812 */ /* 0x000fe4000784c0ff */
[----:B------:R-:W-:-:S13]  /*08b0*/  ISETP.LT.AND P3, PT, R18, UR7, PT ;  /* 0x0000000712007c0c */ /* 0x000fda000bf61270 */
[----:B-1----:R-:W-:Y:S05]  /*08c0*/  @!P2 BRA P3, `(.L_x_35) ;  /* 0x000000000040a947 */ /* 0x002fea0001800000 */
[C---:B------:R-:W-:Y:S01]  /*08d0*/  VIADDMNMX R9, R28.reuse, 0x1, R6, !PT ;  /* 0x000000011c097846 */ /* 0x040fe20007800106 */
[----:B------:R-:W-:Y:S01]  /*08e0*/  IMAD.WIDE R16, R3, 0x4, R16 ;  /* 0x0000000403107825 */ /* 0x000fe200078e0210 */
[----:B------:R-:W-:Y:S02]  /*08f0*/  VIADDMNMX R10, R28, 0x2, R6, !PT ;  /* 0x000000021c0a7846 */ /* 0x000fe40007800106 */
[----:B------:R-:W-:Y:S02]  /*0900*/  ISETP.GE.AND P3, PT, R9, UR7, PT ;  /* 0x0000000709007c0c */ /* 0x000fe4000bf66270 */
[----:B------:R-:W-:Y:S02]  /*0910*/  ISETP.GE.AND P4, PT, R10, UR7, PT ;  /* 0x000000070a007c0c */ /* 0x000fe4000bf86270 */
[----:B------:R-:W-:Y:S02]  /*0920*/  CS2R R10, SRZ ;  /* 0x00000000000a7805 */ /* 0x000fe4000001ff00 */
[----:B------:R-:W-:-:S04]  /*0930*/  VIMNMX R8, PT, PT, R28, R6, !PT ;  /* 0x000000061c087248 */ /* 0x000fc80007fe0100 */
[----:B------:R-:W-:Y:S02]  /*0940*/  ISETP.GE.AND P2, PT, R8, UR7, PT ;  /* 0x0000000708007c0c */ /* 0x000fe4000bf46270 */
[----:B------:R-:W-:-:S06]  /*0950*/  CS2R R8, SRZ ;  /* 0x0000000000087805 */ /* 0x000fcc000001ff00 */
[----:B------:R0:W5:Y:S04]  /*0960*/  @!P3 LDG.E.CONSTANT R9, desc[UR10][R16.64+0x4] ;  /* 0x0000040a1009b981 */ /* 0x000168000c1e9900 */
[----:B------:R0:W5:Y:S04]  /*0970*/  @!P4 LDG.E.CONSTANT R10, desc[UR10][R16.64+0x8] ;  /* 0x0000080a100ac981 */ /* 0x000168000c1e9900 */
[----:B------:R0:W5:Y:S01]  /*0980*/  @!P2 LDG.E.CONSTANT R8, desc[UR10][R16.64] ;  /* 0x0000000a1008a981 */ /* 0x000162000c1e9900 */
[----:B------:R-:W-:-:S13]  /*0990*/  ISETP.GE.AND P2, PT, R18, UR7, PT ;  /* 0x0000000712007c0c */ /* 0x000fda000bf46270 */
[----:B0-----:R-:W-:Y:S05]  /*09a0*/  @P2 BRA `(.L_x_36) ;  /* 0x0000000000102947 */ /* 0x001fea0003800000 */
[----:B------:R0:W5:Y:S01]  /*09b0*/  LDG.E.CONSTANT R11, desc[UR10][R16.64+0xc] ;  /* 0x00000c0a100b7981 */ /* 0x000162000c1e9900 */
[----:B------:R-:W-:Y:S05]  /*09c0*/  BRA `(.L_x_36) ;  /* 0x0000000000087947 */ /* 0x000fea0003800000 */
.L_x_35:
[----:B------:R-:W-:-:S06]  /*09d0*/  IMAD.WIDE R8, R3, 0x4, R16 ;  /* 0x0000000403087825 */ /* 0x000fcc00078e0210 */
[----:B------:R-:W5:Y:S02]  /*09e0*/  LDG.E.128.CONSTANT R8, desc[UR10][R8.64] ;  /* 0x0000000a08087981 */ /* 0x000f64000c1e9d00 */
.L_x_36:
[----:B------:R-:W-:Y:S05]  /*09f0*/  BSYNC.RECONVERGENT B0 ;  /* 0x0000000000007941 */ /* 0x000fea0003800200 */
.L_x_34:
[----:B-----5:R-:W-:Y:S01]  /*0a00*/  STS.128 [R15+0x90], R8 ;  /* 0x000090080f007388 */ /* 0x020fe20000000c00 */
[----:B------:R-:W-:Y:S01]  /*0a10*/  UIADD3 UR6, UPT, UPT, UR5, 0x1f, URZ ;  /* 0x0000001f05067890 */ /* 0x000fe2000fffe0ff */
[----:B------:R-:W-:Y:S01]  /*0a20*/  IADD3 R25, PT, PT, R25, 0x20, RZ ;  /* 0x0000002019197810 */ /* 0x000fe20007ffe0ff */
[----:B------:R-:W-:Y:S01]  /*0a30*/  UIADD3 UR5, UPT, UPT, UR5, 0x20, URZ ;  /* 0x0000002005057890 */ /* 0x000fe2000fffe0ff */
[----:B------:R-:W-:Y:S01]  /*0a40*/  BAR.SYNC.DEFER_BLOCKING 0x0 ;  /* 0x0000000000007b1d */ /* 0x000fe20000010000 */
[----:B------:R-:W-:Y:S01]  /*0a50*/  UISETP.GE.AND UP0, UPT, UR6, UR7, UPT ;  /* 0x000000070600728c */ /* 0x000fe2000bf06270 */
[----:B------:R-:W-:Y:S02]  /*0a60*/  IADD3 R24, PT, PT, R24, 0x20, RZ ;  /* 0x0000002018187810 */ /* 0x000fe40007ffe0ff */
[----:B------:R-:W-:Y:S02]  /*0a70*/  IADD3 R7, PT, PT, R7, 0x20, RZ ;  /* 0x0000002007077810 */ /* 0x000fe40007ffe0ff */
[----:B------:R-:W-:Y:S01]  /*0a80*/  IADD3 R6, PT, PT, R6, 0x20, RZ ;  /* 0x0000002006067810 */ /* 0x000fe20007ffe0ff */
[----:B0-----:R-:W-:Y:S04]  /*0a90*/  LDS.128 R16, [R27] ;  /* 0x000000001b107984 */ /* 0x001fe80000000c00 */
[----:B------:R-:W0:Y:S04]  /*0aa0*/  LDS.128 R20, [R4] ;  /* 0x0000000004147984 */ /* 0x000e280000000c00 */
[----:B------:R-:W-:Y:S01]  /*0ab0*/  LDS.128 R8, [R27+0x90] ;  /* 0x000090001b087984 */ /* 0x000fe20000000c00 */
[-C--:B0-----:R-:W-:Y:S01]  /*0ac0*/  FFMA R37, R16, R21.reuse, R37 ;  /* 0x0000001510257223 */ /* 0x081fe20000000025 */
[-C--:B------:R-:W-:Y:S01]  /*0ad0*/  FFMA R38, R17, R21.reuse, R38 ;  /* 0x0000001511267223 */ /* 0x080fe20000000026 */
[-C--:B------:R-:W-:Y:S01]  /*0ae0*/  FFMA R39, R18, R21.reuse, R39 ;  /* 0x0000001512277223 */ /* 0x080fe20000000027 */
[----:B------:R-:W-:Y:S01]  /*0af0*/  FFMA R21, R19, R21, R42 ;  /* 0x0000001513157223 */ /* 0x000fe2000000002a */
[-C--:B------:R-:W-:Y:S01]  /*0b00*/  FFMA R34, R16, R20.reuse, R34 ;  /* 0x0000001410227223 */ /* 0x080fe20000000022 */
[CC--:B------:R-:W-:Y:S01]  /*0b10*/  FFMA R35, R17.reuse, R20.reuse, R35 ;  /* 0x0000001411237223 */ /* 0x0c0fe20000000023 */
[----:B------:R-:W-:Y:S01]  /*0b20*/  FFMA R36, R18, R20, R36 ;  /* 0x0000001412247223 */ /* 0x000fe20000000024 */
[-C--:B------:R-:W-:Y:S01]  /*0b30*/  FFMA R41, R16, R22.reuse, R41 ;  /* 0x0000001610297223 */ /* 0x080fe20000000029 */
[-C--:B------:R-:W-:Y:S01]  /*0b40*/  FFMA R40, R17, R22.reuse, R40 ;  /* 0x0000001611287223 */ /* 0x080fe20000000028 */
[----:B------:R-:W-:Y:S01]  /*0b50*/  FFMA R42, R18, R22, R13 ;  /* 0x00000016122a7223 */ /* 0x000fe2000000000d */
[C---:B------:R-:W-:Y:S01]  /*0b60*/  FFMA R20, R19.reuse, R20, R12 ;  /* 0x0000001413147223 */ /* 0x040fe2000000000c */
[----:B------:R-:W-:Y:S01]  /*0b70*/  FFMA R22, R19, R22, R14 ;  /* 0x0000001613167223 */ /* 0x000fe2000000000e */
[-C--:B------:R-:W-:Y:S01]  /*0b80*/  FFMA R16, R16, R23.reuse, R43 ;  /* 0x0000001710107223 */ /* 0x080fe2000000002b */
[----:B------:R-:W0:Y:S01]  /*0b90*/  LDS.128 R12, [R4+0x90] ;  /* 0x00009000040c7984 */ /* 0x000e220000000c00 */
[-C--:B------:R-:W-:Y:S01]  /*0ba0*/  FFMA R31, R17, R23.reuse, R31 ;  /* 0x00000017111f7223 */ /* 0x080fe2000000001f */
[-C--:B------:R-:W-:Y:S01]  /*0bb0*/  FFMA R32, R18, R23.reuse, R32 ;  /* 0x0000001712207223 */ /* 0x080fe20000000020 */
[----:B------:R-:W-:Y:S01]  /*0bc0*/  FFMA R33, R19, R23, R33 ;  /* 0x0000001713217223 */ /* 0x000fe20000000021 */
[-C--:B0-----:R-:W-:Y:S01]  /*0bd0*/  FFMA R34, R8, R12.reuse, R34 ;  /* 0x0000000c08227223 */ /* 0x081fe20000000022 */
[CC--:B------:R-:W-:Y:S01]  /*0be0*/  FFMA R35, R9.reuse, R12.reuse, R35 ;  /* 0x0000000c09237223 */ /* 0x0c0fe20000000023 */
[----:B------:R-:W-:Y:S01]  /*0bf0*/  FFMA R36, R10, R12, R36 ;  /* 0x0000000c0a247223 */ /* 0x000fe20000000024 */
[-C--:B------:R-:W-:Y:S01]  /*0c00*/  FFMA R37, R8, R13.reuse, R37 ;  /* 0x0000000d08257223 */ /* 0x080fe20000000025 */
[CC--:B------:R-:W-:Y:S01]  /*0c10*/  FFMA R38, R9.reuse, R13.reuse, R38 ;  /* 0x0000000d09267223 */ /* 0x0c0fe20000000026 */
[-C--:B------:R-:W-:Y:S01]  /*0c20*/  FFMA R39, R10, R13.reuse, R39 ;  /* 0x0000000d0a277223 */ /* 0x080fe20000000027 */
[-C--:B------:R-:W-:Y:S01]  /*0c30*/  FFMA R41, R8, R14.reuse, R41 ;  /* 0x0000000e08297223 */ /* 0x080fe20000000029 */
[-C--:B------:R-:W-:Y:S01]  /*0c40*/  FFMA R40, R9, R14.reuse, R40 ;  /* 0x0000000e09287223 */ /* 0x080fe20000000028 */
[----:B------:R-:W-:Y:S01]  /*0c50*/  FFMA R42, R10, R14, R42 ;  /* 0x0000000e0a2a7223 */ /* 0x000fe2000000002a */
[C---:B------:R-:W-:Y:S01]  /*0c60*/  FFMA R12, R11.reuse, R12, R20 ;  /* 0x0000000c0b0c7223 */ /* 0x040fe20000000014 */
[C---:B------:R-:W-:Y:S01]  /*0c70*/  FFMA R13, R11.reuse, R13, R21 ;  /* 0x0000000d0b0d7223 */ /* 0x040fe20000000015 */
[----:B------:R-:W-:Y:S01]  /*0c80*/  FFMA R14, R11, R14, R22 ;  /* 0x0000000e0b0e7223 */ /* 0x000fe20000000016 */
[-C--:B------:R-:W-:Y:S01]  /*0c90*/  FFMA R8, R8, R15.reuse, R16 ;  /* 0x0000000f08087223 */ /* 0x080fe20000000010 */
[----:B------:R-:W-:Y:S01]  /*0ca0*/  LDS.128 R20, [R4+0x120] ;  /* 0x0001200004147984 */ /* 0x000fe20000000c00 */
[-C--:B------:R-:W-:Y:S01]  /*0cb0*/  FFMA R31, R9, R15.reuse, R31 ;  /* 0x0000000f091f7223 */ /* 0x080fe2000000001f */
[-C--:B------:R-:W-:Y:S01]  /*0cc0*/  FFMA R32, R10, R15.reuse, R32 ;  /* 0x0000000f0a207223 */ /* 0x080fe20000000020 */
[----:B------:R-:W-:Y:S01]  /*0cd0*/  FFMA R33, R11, R15, R33 ;  /* 0x0000000f0b217223 */ /* 0x000fe20000000021 */
[----:B------:R-:W0:Y:S02]  /*0ce0*/  LDS.128 R16, [R27+0x120] ;  /* 0x000120001b107984 */ /* 0x000e240000000c00 */
        /* <DEDUP_REMOVED lines=85> */
[----:B------:R-:W-:Y:S01]  /*1240*/  LDS.128 R8, [R27+0x3f0] ;  /* 0x0003f0001b087984 */ /* 0x000fe20000000c00 */
[----:B------:R-:W-:Y:S01]  /*1250*/  MOV R42, UR7 ;  /* 0x00000007002a7c02 */ /* 0x000fe20008000f00 */
[-C--:B------:R-:W-:Y:S01]  /*1260*/  FFMA R31, R21, R19.reuse, R31 ;  /* 0x00000013151f7223 */ /* 0x080fe2000000001f */
[-C--:B------:R-:W-:Y:S01]  /*1270*/  FFMA R32, R22, R19.reuse, R32 ;  /* 0x0000001316207223 */ /* 0x080fe20000000020 */
[----:B------:R-:W0:Y:S01]  /*1280*/  LDS.128 R12, [R4+0x3f0] ;  /* 0x0003f000040c7984 */ /* 0x000e220000000c00 */
[----:B------:R-:W-:Y:S01]  /*1290*/  FFMA R33, R23, R19, R33 ;  /* 0x0000001317217223 */ /* 0x000fe20000000021 */
[----:B------:R-:W-:-:S02]  /*12a0*/  MOV R19, UR7 ;  /* 0x0000000700137c02 */ /* 0x000fc40008000f00 */
[----:B------:R-:W-:Y:S02]  /*12b0*/  MOV R21, UR7 ;  /* 0x0000000700157c02 */ /* 0x000fe40008000f00 */
[----:B------:R-:W-:Y:S02]  /*12c0*/  MOV R22, UR7 ;  /* 0x0000000700167c02 */ /* 0x000fe40008000f00 */
[----:B------:R-:W-:Y:S02]  /*12d0*/  LEA R5, R42, R5, 0x5 ;  /* 0x000000052a057211 */ /* 0x000fe400078e28ff */
[----:B------:R-:W-:Y:S02]  /*12e0*/  LEA R0, R19, R0, 0x5 ;  /* 0x0000000013007211 */ /* 0x000fe400078e28ff */
[----:B------:R-:W-:Y:S02]  /*12f0*/  LEA R2, R21, R2, 0x5 ;  /* 0x0000000215027211 */ /* 0x000fe400078e28ff */
[----:B------:R-:W-:Y:S01]  /*1300*/  LEA R3, R22, R3, 0x5 ;  /* 0x0000000316037211 */ /* 0x000fe200078e28ff */
        /* <DEDUP_REMOVED lines=13> */
[-C--:B------:R-:W-:Y:S01]  /*13e0*/  FFMA R31, R9, R15.reuse, R31 ;  /* 0x0000000f091f7223 */ /* 0x080fe2000000001f */
[-C--:B------:R-:W-:Y:S01]  /*13f0*/  FFMA R32, R10, R15.reuse, R32 ;  /* 0x0000000f0a207223 */ /* 0x080fe20000000020 */
[----:B------:R-:W-:Y:S01]  /*1400*/  FFMA R33, R11, R15, R33 ;  /* 0x0000000f0b217223 */ /* 0x000fe20000000021 */
[----:B------:R-:W-:Y:S06]  /*1410*/  BAR.SYNC.DEFER_BLOCKING 0x0 ;  /* 0x0000000000007b1d */ /* 0x000fec0000010000 */
[----:B------:R-:W-:Y:S05]  /*1420*/  BRA.U !UP0, `(.L_x_37) ;  /* 0xffffffed08c87547 */ /* 0x000fea000b83ffff */
.L_x_26:
[----:B------:R-:W2:Y:S01]  /*1430*/  S2R R7, SR_CTAID.Y ;  /* 0x0000000000077919 */ /* 0x000ea20000002600 */
[----:B------:R-:W0:Y:S01]  /*1440*/  S2R R0, SR_TID.X ;  /* 0x0000000000007919 */ /* 0x000e220000002100 */
[----:B--2---:R-:W-:-:S04]  /*1450*/  LEA R7, R7, R30, 0x4 ;  /* 0x0000001e07077211 */ /* 0x004fc800078e20ff */
[----:B------:R-:W-:Y:S02]  /*1460*/  SHF.L.U32 R7, R7, 0x1, RZ ;  /* 0x0000000107077819 */ /* 0x000fe400000006ff */
[----:B0-----:R-:W-:Y:S02]  /*1470*/  LEA R0, R0, UR4, 0x3 ;  /* 0x0000000400007c11 */ /* 0x001fe4000f8e18ff */
[----:B------:R-:W-:-:S13]  /*1480*/  ISETP.GE.AND P0, PT, R7, UR7, PT ;  /* 0x0000000707007c0c */ /* 0x000fda000bf06270 */
[----:B---3--:R-:W-:Y:S05]  /*1490*/  @P0 EXIT ;  /* 0x000000000000094d */ /* 0x008fea0003800000 */
[C---:B------:R-:W-:Y:S01]  /*14a0*/  ISETP.GE.AND P0, PT, R0.reuse, UR7, PT ;  /* 0x0000000700007c0c */ /* 0x040fe2000bf06270 */
[----:B------:R-:W0:Y:S01]  /*14b0*/  LDCU.64 UR4, c[0x0][0x390] ;  /* 0x00007200ff0477ac */ /* 0x000e220008000a00 */
[C---:B------:R-:W-:Y:S01]  /*14c0*/  IADD3 R2, PT, PT, R0.reuse, 0x1, RZ ;  /* 0x0000000100027810 */ /* 0x040fe20007ffe0ff */
[----:B------:R-:W-:Y:S01]  /*14d0*/  IMAD R9, R7, UR7, RZ ;  /* 0x0000000707097c24 */ /* 0x000fe2000f8e02ff */
[----:B------:R-:W-:Y:S02]  /*14e0*/  IADD3 R3, PT, PT, R0, 0x3, RZ ;  /* 0x0000000300037810 */ /* 0x000fe40007ffe0ff */
[----:B------:R-:W-:Y:S02]  /*14f0*/  ISETP.GE.AND P1, PT, R2, UR7, PT ;  /* 0x0000000702007c0c */ /* 0x000fe4000bf26270 */
[----:B------:R-:W-:Y:S02]  /*1500*/  IADD3 R2, PT, PT, R0, 0x2, RZ ;  /* 0x0000000200027810 */ /* 0x000fe40007ffe0ff */
[----:B------:R-:W-:-:S02]  /*1510*/  SHF.R.S32.HI R6, RZ, 0x1f, R0 ;  /* 0x0000001fff067819 */ /* 0x000fc40000011400 */
[CC--:B------:R-:W-:Y:S01]  /*1520*/  IADD3 R8, P4, PT, R0.reuse, R9.reuse, RZ ;  /* 0x0000000900087210 */ /* 0x0c0fe20007f9e0ff */
        /* <DEDUP_REMOVED lines=50> */
[----:B------:R-:W-:Y:S01]  /*1850*/  LEA R4, P4, R7, UR4, 0x2 ;  /* 0x0000000407047c11 */ /* 0x000fe2000f8810ff */
[----:B0-----:R-:W-:-:S03]  /*1860*/  @!P0 IMAD.WIDE R2, R5, 0x4, R2 ;  /* 0x0000000405028825 */ /* 0x001fc600078e0202 */
[----:B------:R-:W-:Y:S02]  /*1870*/  LEA.HI.X R5, R7, UR5, R6, 0x2, P4 ;  /* 0x0000000507057c11 */ /* 0x000fe4000a0f1406 */
[----:B------:R0:W-:Y:S04]  /*1880*/  @!P0 STG.E desc[UR10][R2.64], R43 ;  /* 0x0000002b02008986 */ /* 0x0001e8000c10190a */
[----:B------:R0:W-:Y:S04]  /*1890*/  @!P1 STG.E desc[UR10][R4.64+0x4], R31 ;  /* 0x0000041f04009986 */ /* 0x0001e8000c10190a */
[----:B------:R0:W-:Y:S01]  /*18a0*/  @!P2 STG.E desc[UR10][R4.64+0x8], R32 ;  /* 0x000008200400a986 */ /* 0x0001e2000c10190a */
[----:B------:R-:W-:Y:S05]  /*18b0*/  @P3 EXIT ;  /* 0x000000000000394d */ /* 0x000fea0003800000 */
[----:B------:R-:W-:Y:S01]  /*18c0*/  STG.E desc[UR10][R4.64+0xc], R33 ;  /* 0x00000c2104007986 */ /* 0x000fe2000c10190a */
[----:B------:R-:W-:Y:S05]  /*18d0*/  EXIT ;  /* 0x000000000000794d */ /* 0x000fea0003800000 */
.L_x_38:
        /* <DEDUP_REMOVED lines=10> */
.L_x_87:


//--------------------- .text._Z19SgemmVecTransKernelILi32EEvPfS0_S0_i --------------------------
	.section	.text._Z19SgemmVecTransKernelILi32EEvPfS0_S0_i,"ax",@progbits
	.align	128
        .global         _Z19SgemmVecTransKernelILi32EEvPfS0_S0_i
        .type           _Z19SgemmVecTransKernelILi32EEvPfS0_S0_i,@function
        .size           _Z19SgemmVecTransKernelILi32EEvPfS0_S0_i,(.L_x_88 - _Z19SgemmVecTransKernelILi32EEvPfS0_S0_i)
        .other          _Z19SgemmVecTransKernelILi32EEvPfS0_S0_i,@"STO_CUDA_ENTRY STV_DEFAULT"
_Z19SgemmVecTransKernelILi32EEvPfS0_S0_i:
.text._Z19SgemmVecTransKernelILi32EEvPfS0_S0_i:
[----:B------:R-:W-:Y:S01]  /*0000*/  LDC R1, c[0x0][0x37c] ;  /* 0x0000df00ff017b82 */ /* 0x000fe20000000800 */
[----:B------:R-:W0:Y:S07]  /*0010*/  LDCU UR8, c[0x0][0x398] ;  /* 0x00007300ff0877ac */ /* 0x000e2e0008000800 */
[----:B------:R-:W1:Y:S01]  /*0020*/  S2UR UR4, SR_CTAID.X ;  /* 0x00000000000479c3 */ /* 0x000e620000002500 */
        /* <DEDUP_REMOVED lines=9> */
[----:B------:R-:W2:Y:S01]  /*00c0*/  LDCU.64 UR10, c[0x0][0x358] ;  /* 0x00006b00ff0a77ac */ /* 0x000ea20008000a00 */
[----:B0-----:R-:W-:Y:S02]  /*00d0*/  UISETP.GE.AND UP0, UPT, UR8, 0x1, UPT ;  /* 0x000000010800788c */ /* 0x001fe4000bf06270 */
[----:B-1----:R-:W-:-:S07]  /*00e0*/  USHF.L.U32 UR4, UR4, 0x5, URZ ;  /* 0x0000000504047899 */ /* 0x002fce00080006ff */
[----:B------:R-:W-:Y:S05]  /*00f0*/  BRA.U !UP0, `(.L_x_39) ;  /* 0x0000001108c87547 */ /* 0x000fea000b800000 */
[----:B------:R-:W0:Y:S01]  /*0100*/  S2R R5, SR_TID.Y ;  /* 0x0000000000057919 */ /* 0x000e220000002200 */
[----:B------:R-:W1:Y:S01]  /*0110*/  S2UR UR7, SR_CgaCtaId ;  /* 0x00000000000779c3 */ /* 0x000e620000008800 */
[----:B------:R-:W-:Y:S01]  /*0120*/  UMOV UR5, 0x400 ;  /* 0x0000040000057882 */ /* 0x000fe20000000000 */
[----:B------:R-:W-:Y:S01]  /*0130*/  MOV R42, RZ ;  /* 0x000000ff002a7202 */ /* 0x000fe20000000f00 */
[----:B------:R-:W3:Y:S01]  /*0140*/  S2R R30, SR_CTAID.Y ;  /* 0x00000000001e7919 */ /* 0x000ee20000002600 */
[----:B------:R-:W-:Y:S01]  /*0150*/  UIADD3 UR6, UPT, UPT, UR5, 0x1200, URZ ;  /* 0x0000120005067890 */ /* 0x000fe2000fffe0ff */
[----:B------:R-:W4:Y:S01]  /*0160*/  LDCU UR9, c[0x0][0x398] ;  /* 0x00007300ff0977ac */ /* 0x000f220008000800 */
[----:B------:R-:W5:Y:S01]  /*0170*/  S2R R26, SR_TID.X ;  /* 0x00000000001a7919 */ /* 0x000f620000002100 */
[----:B------:R-:W0:Y:S01]  /*0180*/  LDCU.64 UR12, c[0x0][0x380] ;  /* 0x00007000ff0c77ac */ /* 0x000e220008000a00 */
[----:B------:R-:W0:Y:S01]  /*0190*/  LDCU.64 UR14, c[0x0][0x388] ;  /* 0x00007100ff0e77ac */ /* 0x000e220008000a00 */
[----:B-1----:R-:W-:-:S02]  /*01a0*/  ULEA UR6, UR7, UR6, 0x18 ;  /* 0x0000000607067291 */ /* 0x002fc4000f8ec0ff */
[----:B------:R-:W-:Y:S01]  /*01b0*/  ULEA UR5, UR7, UR5, 0x18 ;  /* 0x0000000507057291 */ /* 0x000fe2000f8ec0ff */
[C---:B0-----:R-:W-:Y:S01]  /*01c0*/  SHF.L.U32 R7, R5.reuse, 0x1, RZ ;  /* 0x0000000105077819 */ /* 0x041fe200000006ff */
[----:B------:R-:W-:-:S04]  /*01d0*/  IMAD R3, R5, UR8, RZ ;  /* 0x0000000805037c24 */ /* 0x000fc8000f8e02ff */
[C---:B------:R-:W-:Y:S02]  /*01e0*/  LEA R4, R5.reuse, UR5, 0x4 ;  /* 0x0000000505047c11 */ /* 0x040fe4000f8e20ff */
[----:B---3--:R-:W-:Y:S02]  /*01f0*/  LEA R30, R30, R7, 0x5 ;  /* 0x000000071e1e7211 */ /* 0x008fe400078e28ff */
[----:B------:R-:W-:Y:S02]  /*0200*/  LEA R5, R5, UR6, 0x4 ;  /* 0x0000000605057c11 */ /* 0x000fe4000f8e20ff */
[C---:B------:R-:W-:Y:S01]  /*0210*/  IADD3 R0, PT, PT, R30.reuse, 0x1, RZ ;  /* 0x000000011e007810 */ /* 0x040fe20007ffe0ff */
[----:B------:R-:W-:Y:S01]  /*0220*/  IMAD R24, R30, UR8, RZ ;  /* 0x000000081e187c24 */ /* 0x000fe2000f8e02ff */
[C---:B-----5:R-:W-:Y:S02]  /*0230*/  LEA R2, R26.reuse, UR6, 0x4 ;  /* 0x000000061a027c11 */ /* 0x060fe4000f8e20ff */
[----:B------:R-:W-:Y:S01]  /*0240*/  LEA R28, R26, UR5, 0x4 ;  /* 0x000000051a1c7c11 */ /* 0x000fe2000f8e20ff */
[----:B------:R-:W-:Y:S01]  /*0250*/  UMOV UR5, 0x1 ;  /* 0x0000000100057882 */ /* 0x000fe20000000000 */
[----:B------:R-:W-:Y:S01]  /*0260*/  IADD3 R25, PT, PT, R24, UR8, RZ ;  /* 0x0000000818197c10 */ /* 0x000fe2000fffe0ff */
[C---:B------:R-:W-:Y:S01]  /*0270*/  IMAD R27, R7.reuse, 0x90, R2 ;  /* 0x00000090071b7824 */ /* 0x040fe200078e0202 */
[----:B------:R-:W-:Y:S01]  /*0280*/  LEA R29, R26, UR4, 0x3 ;  /* 0x000000041a1d7c11 */ /* 0x000fe2000f8e18ff */
[----:B------:R-:W-:Y:S01]  /*0290*/  IMAD R28, R7, 0x90, R28 ;  /* 0x00000090071c7824 */ /* 0x000fe200078e021c */
[----:B------:R-:W-:-:S02]  /*02a0*/  LOP3.LUT P0, RZ, R25, 0x3, RZ, 0xc0, !PT ;  /* 0x0000000319ff7812 */ /* 0x000fc4000780c0ff */
[----:B------:R-:W-:Y:S02]  /*02b0*/  LOP3.LUT P1, RZ, R24, 0x2, RZ, 0xc0, !PT ;  /* 0x0000000218ff7812 */ /* 0x000fe4000782c0ff */
[----:B------:R-:W-:Y:S02]  /*02c0*/  ISETP.LT.U32.AND P0, PT, R0, UR8, !P0 ;  /* 0x0000000800007c0c */ /* 0x000fe4000c701070 */
[----:B------:R-:W-:Y:S02]  /*02d0*/  MOV R0, UR8 ;  /* 0x0000000800007c02 */ /* 0x000fe40008000f00 */
[----:B------:R-:W-:Y:S02]  /*02e0*/  SHF.L.U32 R2, R3, 0x1, RZ ;  /* 0x0000000103027819 */ /* 0x000fe400000006ff */
[C---:B------:R-:W-:Y:S01]  /*02f0*/  LEA R24, R26.reuse, R24, 0x3 ;  /* 0x000000181a187211 */ /* 0x040fe200078e18ff */
[----:B------:R-:W-:Y:S01]  /*0300*/  IMAD R0, R7, R0, UR8 ;  /* 0x0000000807007e24 */ /* 0x000fe2000f8e0200 */
[----:B------:R-:W-:-:S02]  /*0310*/  LEA R25, R26, R25, 0x3 ;  /* 0x000000191a197211 */ /* 0x000fc400078e18ff */
[----:B------:R-:W-:Y:S02]  /*0320*/  LEA R26, R26, 0x1, 0x3 ;  /* 0x000000011a1a7811 */ /* 0x000fe400078e18ff */
[----:B------:R-:W-:Y:S02]  /*0330*/  ISETP.LT.U32.AND P1, PT, R30, UR8, !P1 ;  /* 0x000000081e007c0c */ /* 0x000fe4000cf21070 */
[----:B------:R-:W-:Y:S02]  /*0340*/  IADD3 R7, PT, PT, R7, 0x1, RZ ;  /* 0x0000000107077810 */ /* 0x000fe40007ffe0ff */
[C---:B------:R-:W-:Y:S02]  /*0350*/  IADD3 R3, PT, PT, R29.reuse, R0, RZ ;  /* 0x000000001d037210 */ /* 0x040fe40007ffe0ff */
[----:B----4-:R-:W-:-:S07]  /*0360*/  IADD3 R6, PT, PT, R29, R2, RZ ;  /* 0x000000021d067210 */ /* 0x010fce0007ffe0ff */
.L_x_50:
[----:B------:R-:W-:Y:S01]  /*0370*/  IADD3 R15, PT, PT, R26, 0x2, RZ ;  /* 0x000000021a0f7810 */ /* 0x000fe20007ffe0ff */
[----:B------:R-:W-:-:S03]  /*0380*/  UMOV UR8, UR9 ;  /* 0x0000000900087c82 */ /* 0x000fc60008000000 */
[----:B------:R-:W-:-:S13]  /*0390*/  ISETP.GE.OR P2, PT, R15, UR8, !P1 ;  /* 0x000000080f007c0c */ /* 0x000fda000cf46670 */
[----:B------:R-:W0:Y:S02]  /*03a0*/  @!P2 LDC.64 R18, c[0x0][0x380] ;  /* 0x0000e000ff12ab82 */ /* 0x000e240000000a00 */
[----:B0-----:R-:W-:-:S06]  /*03b0*/  @!P2 IMAD.WIDE.U32 R8, R24, 0x4, R18 ;  /* 0x000000041808a825 */ /* 0x001fcc00078e0012 */
[----:B--2---:R-:W5:Y:S01]  /*03c0*/  @!P2 LDG.E.128.CONSTANT R8, desc[UR10][R8.64] ;  /* 0x0000000a0808a981 */ /* 0x004f62000c1e9d00 */
        /* <DEDUP_REMOVED lines=19> */
.L_x_41:
[----:B------:R-:W-:Y:S05]  /*0500*/  BSYNC.RECONVERGENT B0 ;  /* 0x0000000000007941 */ /* 0x000fea0003800200 */
.L_x_40:
[----:B0-----:R-:W-:Y:S01]  /*0510*/  SHF.R.U32.HI R16, RZ, 0x1, R2 ;  /* 0x00000001ff107819 */ /* 0x001fe20000011602 */
[----:B-----5:R0:W-:Y:S01]  /*0520*/  STS.128 [R28], R8 ;  /* 0x000000081c007388 */ /* 0x0201e20000000c00 */
[----:B------:R-:W-:Y:S02]  /*0530*/  IADD3 R15, PT, PT, R7, -0x1, RZ ;  /* 0xffffffff070f7810 */ /* 0x000fe40007ffe0ff */
[----:B------:R-:W-:Y:S02]  /*0540*/  LOP3.LUT R16, R16, 0x1, RZ, 0xc0, !PT ;  /* 0x0000000110107812 */ /* 0x000fe400078ec0ff */
[----:B------:R-:W-:Y:S02]  /*0550*/  VIADDMNMX R20, R29, 0x3, R15, !PT ;  /* 0x000000031d147846 */ /* 0x000fe4000780010f */
[----:B------:R-:W-:-:S04]  /*0560*/  ISETP.NE.U32.AND P2, PT, R16, 0x1, PT ;  /* 0x000000011000780c */ /* 0x000fc80003f45070 */
[----:B------:R-:W-:-:S13]  /*0570*/  ISETP.GE.OR P2, PT, R20, UR8, !P2 ;  /* 0x0000000814007c0c */ /* 0x000fda000d746670 */
[----:B------:R-:W0:Y:S02]  /*0580*/  @!P2 LDC.64 R16, c[0x0][0x388] ;  /* 0x0000e200ff10ab82 */ /* 0x000e240000000a00 */
[----:B0-----:R-:W-:-:S06]  /*0590*/  @!P2 IMAD.WIDE R8, R6, 0x4, R16 ;  /* 0x000000040608a825 */ /* 0x001fcc00078e0210 */
[----:B------:R-:W5:Y:S01]  /*05a0*/  @!P2 LDG.E.128.CONSTANT R8, desc[UR10][R8.64] ;  /* 0x0000000a0808a981 */ /* 0x000f62000c1e9d00 */
        /* <DEDUP_REMOVED lines=13> */
[----:B------:R-:W-:-:S05]  /*0680*/  IMAD.WIDE R20, R6, 0x4, R16 ;  /* 0x0000000406147825 */ /* 0x000fca00078e0210 */
[----:B------:R0:W5:Y:S04]  /*0690*/  @!P2 LDG.E.CONSTANT R8, desc[UR10][R20.64] ;  /* 0x0000000a1408a981 */ /* 0x000168000c1e9900 */
[----:B------:R0:W5:Y:S04]  /*06a0*/  @!P3 LDG.E.CONSTANT R9, desc[UR10][R20.64+0x4] ;  /* 0x0000040a1409b981 */ /* 0x000168000c1e9900 */
[----:B------:R0:W5:Y:S04]  /*06b0*/  @!P4 LDG.E.CONSTANT R10, desc[UR10][R20.64+0x8] ;  /* 0x0000080a140ac981 */ /* 0x000168000c1e9900 */
[----:B------:R0:W5:Y:S02]  /*06c0*/  @!P5 LDG.E.CONSTANT R11, desc[UR10][R20.64+0xc] ;  /* 0x00000c0a140bd981 */ /* 0x000164000c1e9900 */
.L_x_43:
[----:B------:R-:W-:Y:S05]  /*06d0*/  BSYNC.RECONVERGENT B0 ;  /* 0x0000000000007941 */ /* 0x000fea0003800200 */
.L_x_42:
[----:B-----5:R1:W-:Y:S01]  /*06e0*/  STS.128 [R27], R8 ;  /* 0x000000081b007388 */ /* 0x0203e20000000c00 */
[----:B------:R-:W-:Y:S01]  /*06f0*/  IADD3 R15, PT, PT, R26, 0x2, RZ ;  /* 0x000000021a0f7810 */ /* 0x000fe20007ffe0ff */
[----:B------:R-:W-:Y:S03]  /*0700*/  BSSY.RECONVERGENT B0, `(.L_x_44) ;  /* 0x0000016000007945 */ /* 0x000fe60003800200 */
[----:B------:R-:W-:-:S13]  /*0710*/  ISETP.LT.AND P2, PT, R15, UR8, PT ;  /* 0x000000080f007c0c */ /* 0x000fda000bf41270 */
[----:B-1----:R-:W-:Y:S05]  /*0720*/  @P0 BRA P2, `(.L_x_45) ;  /* 0x0000000000440947 */ /* 0x002fea0001000000 */
[----:B------:R-:W-:Y:S02]  /*0730*/  IADD3 R9, PT, PT, R30, 0x1, RZ ;  /* 0x000000011e097810 */ /* 0x000fe40007ffe0ff */
[----:B------:R-:W-:Y:S02]  /*0740*/  CS2R R10, SRZ ;  /* 0x00000000000a7805 */ /* 0x000fe4000001ff00 */
[C---:B------:R-:W-:Y:S01]  /*0750*/  IADD3 R8, PT, PT, R26.reuse, -0x1, RZ ;  /* 0xffffffff1a087810 */ /* 0x040fe20007ffe0ff */
        /* <DEDUP_REMOVED lines=11> */
[----:B-1----:R-:W-:Y:S05]  /*0810*/  @P2 BRA `(.L_x_46) ;  /* 0x0000000000102947 */ /* 0x002fea0003800000 */
[----:B------:R1:W5:Y:S01]  /*0820*/  LDG.E.CONSTANT R11, desc[UR10][R18.64+0xc] ;  /* 0x00000c0a120b7981 */ /* 0x000362000c1e9900 */
[----:B------:R-:W-:Y:S05]  /*0830*/  BRA `(.L_x_46) ;  /* 0x0000000000087947 */ /* 0x000fea0003800000 */
.L_x_45:
[----:B------:R-:W-:-:S06]  /*0840*/  IMAD.WIDE.U32 R8, R25, 0x4, R18 ;  /* 0x0000000419087825 */ /* 0x000fcc00078e0012 */
[----:B------:R-:W5:Y:S02]  /*0850*/  LDG.E.128.CONSTANT R8, desc[UR10][R8.64] ;  /* 0x0000000a08087981 */ /* 0x000f64000c1e9d00 */
.L_x_46:
[----:B------:R-:W-:Y:S05]  /*0860*/  BSYNC.RECONVERGENT B0 ;  /* 0x0000000000007941 */ /* 0x000fea0003800200 */
.L_x_44:
[----:B-----5:R2:W-:Y:S01]  /*0870*/  STS.128 [R28+0x90], R8 ;  /* 0x000090081c007388 */ /* 0x0205e20000000c00 */
[----:B------:R-:W-:Y:S01]  /*0880*/  VIADDMNMX R15, R29, 0x3, R7, !PT ;  /* 0x000000031d0f7846 */ /* 0x000fe20007800107 */
[----:B------:R-:W-:Y:S01]  /*0890*/  BSSY.RECONVERGENT B0, `(.L_x_47) ;  /* 0x0000016000007945 */ /* 0x000fe20003800200 */
[----:B------:R-:W-:Y:S02]  /*08a0*/  LOP3.LUT P2, RZ, R0, 0x3, RZ, 0xc0, !PT ;  /* 0x0000000300ff7812 */ /* 0x000fe4000784c0ff */
[----:B------:R-:W-:-:S13]  /*08b0*/  ISETP.LT.AND P3, PT, R15, UR8, PT ;  /* 0x000000080f007c0c */ /* 0x000fda000bf61270 */
[----:B--2---:R-:W-:Y:S05]  /*08c0*/  @!P2 BRA P3, `(.L_x_48) ;  /* 0x000000000040a947 */ /* 0x004fea0001800000 */
[----:B------:R-:W-:Y:S01]  /*08d0*/  VIADDMNMX R9, R29, 0x1, R7, !PT ;  /* 0x000000011d097846 */ /* 0x000fe20007800107 */
        /* <DEDUP_REMOVED lines=12> */
[----:B--2---:R-:W-:Y:S05]  /*09a0*/  @P2 BRA `(.L_x_49) ;  /* 0x0000000000102947 */ /* 0x004fea0003800000 */
[----:B------:R2:W5:Y:S01]  /*09b0*/  LDG.E.CONSTANT R11, desc[UR10][R16.64+0xc] ;  /* 0x00000c0a100b7981 */ /* 0x000562000c1e9900 */
[----:B------:R-:W-:Y:S05]  /*09c0*/  BRA `(.L_x_49) ;  /* 0x0000000000087947 */ /* 0x000fea0003800000 */
.L_x_48:
[----:B------:R-:W-:-:S06]  /*09d0*/  IMAD.WIDE R8, R3, 0x4, R16 ;  /* 0x0000000403087825 */ /* 0x000fcc00078e0210 */
[----:B------:R-:W5:Y:S02]  /*09e0*/  LDG.E.128.CONSTANT R8, desc[UR10][R8.64] ;  /* 0x0000000a08087981 */ /* 0x000f64000c1e9d00 */
.L_x_49:
[----:B------:R-:W-:Y:S05]  /*09f0*/  BSYNC.RECONVERGENT B0 ;  /* 0x0000000000007941 */ /* 0x000fea0003800200 */
.L_x_47:
        /* <DEDUP_REMOVED lines=9> */
[----:B-12---:R-:W-:Y:S04]  /*0a90*/  LDS.128 R16, [R5] ;  /* 0x0000000005107984 */ /* 0x006fe80000000c00 */
[----:B0-----:R-:W0:Y:S04]  /*0aa0*/  LDS.128 R20, [R4] ;  /* 0x0000000004147984 */ /* 0x001e280000000c00 */
        /* <DEDUP_REMOVED lines=122> */
[-C--:B------:R-:W-:Y:S01]  /*1250*/  FFMA R31, R21, R19.reuse, R31 ;  /* 0x00000013151f7223 */ /* 0x080fe2000000001f */
[-C--:B------:R-:W-:Y:S01]  /*1260*/  FFMA R32, R22, R19.reuse, R32 ;  /* 0x0000001316207223 */ /* 0x080fe20000000020 */
[----:B------:R-:W-:Y:S01]  /*1270*/  FFMA R33, R23, R19, R33 ;  /* 0x0000001317217223 */ /* 0x000fe20000000021 */
[----:B------:R-:W0:Y:S01]  /*1280*/  LDS.128 R12, [R4+0x3f0] ;  /* 0x0003f000040c7984 */ /* 0x000e220000000c00 */
        /* <DEDUP_REMOVED lines=25> */
.L_x_39:
[----:B------:R-:W0:Y:S01]  /*1420*/  S2R R7, SR_TID.Y ;  /* 0x0000000000077919 */ /* 0x000e220000002200 */
[----:B------:R-:W0:Y:S01]  /*1430*/  S2R R0, SR_CTAID.Y ;  /* 0x0000000000007919 */ /* 0x000e220000002600 */
[----:B------:R-:W1:Y:S01]  /*1440*/  S2R R2, SR_TID.X ;  /* 0x0000000000027919 */ /* 0x000e620000002100 */
[----:B0-----:R-:W-:-:S04]  /*1450*/  LEA R7, R0, R7, 0x4 ;  /* 0x0000000700077211 */ /* 0x001fc800078e20ff */
[----:B------:R-:W-:Y:S02]  /*1460*/  SHF.L.U32 R7, R7, 0x1, RZ ;  /* 0x0000000107077819 */ /* 0x000fe400000006ff */
[----:B-1----:R-:W-:Y:S02]  /*1470*/  LEA R0, R2, UR4, 0x3 ;  /* 0x0000000402007c11 */ /* 0x002fe4000f8e18ff */
[----:B------:R-:W-:-:S13]  /*1480*/  ISETP.GE.AND P0, PT, R7, UR8, PT ;  /* 0x0000000807007c0c */ /* 0x000fda000bf06270 */
[----:B--2---:R-:W-:Y:S05]  /*1490*/  @P0 EXIT ;  /* 0x000000000000094d */ /* 0x004fea0003800000 */
        /* <DEDUP_REMOVED lines=68> */
.L_x_51:
        /* <DEDUP_REMOVED lines=10> */
.L_x_88:


//--------------------- .text._Z19OnlineSoftmaxKernelPfi --------------------------
	.section	.text._Z19OnlineSoftmaxKernelPfi,"ax",@progbits
	.align	128
        .global         _Z19OnlineSoftmaxKernelPfi
        .type           _Z19OnlineSoftmaxKernelPfi,@function
        .size           _Z19OnlineSoftmaxKernelPfi,(.L_x_84 - _Z19OnlineSoftmaxKernelPfi)
        .other          _Z19OnlineSoftmaxKernelPfi,@"STO_CUDA_ENTRY STV_DEFAULT"
_Z19OnlineSoftmaxKernelPfi:
.text._Z19OnlineSoftmaxKernelPfi:
[----:B------:R-:W-:Y:S08]  /*0000*/  LDC R1, c[0x0][0x37c] ;  /* 0x0000df00ff017b82 */ /* 0x000ff00000000800 */
[----:B------:R-:W0:Y:S01]  /*0010*/  LDC R3, c[0x0][0x388] ;  /* 0x0000e200ff037b82 */ /* 0x000e220000000800 */
[----:B------:R-:W1:Y:S01]  /*0020*/  S2R R2, SR_TID.X ;  /* 0x0000000000027919 */ /* 0x000e620000002100 */
[----:B------:R-:W2:Y:S01]  /*0030*/  LDCU.64 UR8, c[0x0][0x358] ;  /* 0x00006b00ff0877ac */ /* 0x000ea20008000a00 */
[----:B------:R-:W-:Y:S01]  /*0040*/  HFMA2 R5, -RZ, RZ, 0, 0 ;  /* 0x00000000ff057431 */ /* 0x000fe200000001ff */
[----:B------:R-:W-:-:S04]  /*0050*/  MOV R4, 0xff800000 ;  /* 0xff80000000047802 */ /* 0x000fc80000000f00 */
[----:B------:R-:W3:Y:S01]  /*0060*/  S2UR UR10, SR_CTAID.X ;  /* 0x00000000000a79c3 */ /* 0x000ee20000002500 */
[----:B0-----:R-:W-:Y:S02]  /*0070*/  ISETP.GE.AND P0, PT, R3, 0x1, PT ;  /* 0x000000010300780c */ /* 0x001fe40003f06270 */
[----:B-1----:R-:W-:-:S11]  /*0080*/  LOP3.LUT R16, R2, 0x1f, RZ, 0xc0, !PT ;  /* 0x0000001f02107812 */ /* 0x002fd600078ec0ff */
[----:B--23--:R-:W-:Y:S05]  /*0090*/  @!P0 BRA `(.L_x_52) ;  /* 0x0000000000888947 */ /* 0x00cfea0003800000 */
[----:B------:R-:W0:Y:S01]  /*00a0*/  LDC R0, c[0x0][0x360] ;  /* 0x0000d800ff007b82 */ /* 0x000e220000000800 */
[----:B------:R-:W-:Y:S02]  /*00b0*/  MOV R9, 0xff800000 ;  /* 0xff80000000097802 */ /* 0x000fe40000000f00 */
[----:B------:R-:W-:-:S05]  /*00c0*/  CS2R R4, SRZ ;  /* 0x0000000000047805 */ /* 0x000fca000001ff00 */
[----:B------:R-:W1:Y:S02]  /*00d0*/  LDC.64 R6, c[0x0][0x380] ;  /* 0x0000e000ff067b82 */ /* 0x000e640000000a00 */
.L_x_53:
[----:B------:R-:W-:-:S04]  /*00e0*/  IMAD R11, R3, UR10, R4 ;  /* 0x0000000a030b7c24 */ /* 0x000fc8000f8e0204 */
[----:B-1----:R-:W-:-:S06]  /*00f0*/  IMAD.WIDE R10, R11, 0x4, R6 ;  /* 0x000000040b0a7825 */ /* 0x002fcc00078e0206 */
[----:B------:R-:W2:Y:S01]  /*0100*/  LDG.E R10, desc[UR8][R10.64] ;  /* 0x000000080a0a7981 */ /* 0x000ea2000c1e1900 */
[----:B------:R-:W-:Y:S01]  /*0110*/  HFMA2 R14, -RZ, RZ, 0.96630859375, -0.0022525787353515625 ;  /* 0x3bbb989dff0e7431 */ /* 0x000fe200000001ff */
[----:B------:R-:W-:Y:S02]  /*0120*/  MOV R17, 0x437c0000 ;  /* 0x437c000000117802 */ /* 0x000fe40000000f00 */
[----:B0-----:R-:W-:-:S04]  /*0130*/  IADD3 R4, PT, PT, R0, R4, RZ ;  /* 0x0000000400047210 */ /* 0x001fc80007ffe0ff */
[----:B------:R-:W-:Y:S02]  /*0140*/  ISETP.GE.AND P0, PT, R4, R3, PT ;  /* 0x000000030400720c */ /* 0x000fe40003f06270 */
[----:B--2---:R-:W-:-:S05]  /*0150*/  FMNMX R8, R10, R9, !PT ;  /* 0x000000090a087209 */ /* 0x004fca0007800000 */
[----:B------:R-:W-:Y:S01]  /*0160*/  FADD R9, -R8, R9 ;  /* 0x0000000908097221 */ /* 0x000fe20000000100 */
[----:B------:R-:W-:-:S03]  /*0170*/  FADD R13, R10, -R8 ;  /* 0x800000080a0d7221 */ /* 0x000fc60000000000 */
[-C--:B------:R-:W-:Y:S01]  /*0180*/  FFMA.SAT R12, R9, R14.reuse, 0.5 ;  /* 0x3f000000090c7423 */ /* 0x080fe2000000200e */
[----:B------:R-:W-:-:S03]  /*0190*/  FFMA.SAT R15, R13, R14, 0.5 ;  /* 0x3f0000000d0f7423 */ /* 0x000fc6000000200e */
[-C--:B------:R-:W-:Y:S01]  /*01a0*/  FFMA.RM R12, R12, R17.reuse, 12582913 ;  /* 0x4b4000010c0c7423 */ /* 0x080fe20000004011 */
[----:B------:R-:W-:-:S03]  /*01b0*/  FFMA.RM R15, R15, R17, 12582913 ;  /* 0x4b4000010f0f7423 */ /* 0x000fc60000004011 */
[C---:B------:R-:W-:Y:S01]  /*01c0*/  FADD R14, R12.reuse, -12583039 ;  /* 0xcb40007f0c0e7421 */ /* 0x040fe20000000000 */
[----:B------:R-:W-:Y:S01]  /*01d0*/  FADD R10, R15, -12583039 ;  /* 0xcb40007f0f0a7421 */ /* 0x000fe20000000000 */
[----:B------:R-:W-:Y:S02]  /*01e0*/  SHF.L.U32 R12, R12, 0x17, RZ ;  /* 0x000000170c0c7819 */ /* 0x000fe400000006ff */
[----:B------:R-:W-:Y:S01]  /*01f0*/  FFMA R14, R9, 1.4426950216293334961, -R14 ;  /* 0x3fb8aa3b090e7823 */ /* 0x000fe2000000080e */
[----:B------:R-:W-:Y:S01]  /*0200*/  FFMA R10, R13, 1.4426950216293334961, -R10 ;  /* 0x3fb8aa3b0d0a7823 */ /* 0x000fe2000000080a */
[----:B------:R-:W-:Y:S02]  /*0210*/  SHF.L.U32 R18, R15, 0x17, RZ ;  /* 0x000000170f127819 */ /* 0x000fe400000006ff */
[----:B------:R-:W-:Y:S01]  /*0220*/  FFMA R14, R9, 1.925963033500011079e-08, R14 ;  /* 0x32a57060090e7823 */ /* 0x000fe2000000000e */
[----:B------:R-:W-:-:S03]  /*0230*/  FFMA R10, R13, 1.925963033500011079e-08, R10 ;  /* 0x32a570600d0a7823 */ /* 0x000fc6000000000a */
[----:B------:R-:W0:Y:S08]  /*0240*/  MUFU.EX2 R9, R14 ;  /* 0x0000000e00097308 */ /* 0x000e300000000800 */
[----:B------:R-:W1:Y:S01]  /*0250*/  MUFU.EX2 R10, R10 ;  /* 0x0000000a000a7308 */ /* 0x000e620000000800 */
[----:B0-----:R-:W-:Y:S01]  /*0260*/  FMUL R12, R12, R9 ;  /* 0x000000090c0c7220 */ /* 0x001fe20000400000 */
[----:B------:R-:W-:-:S03]  /*0270*/  MOV R9, R8 ;  /* 0x0000000800097202 */ /* 0x000fc60000000f00 */
[----:B------:R-:W-:-:S04]  /*0280*/  FMUL R5, R12, R5 ;  /* 0x000000050c057220 */ /* 0x000fc80000400000 */
[----:B-1----:R-:W-:Y:S01]  /*0290*/  FFMA R5, R18, R10, R5 ;  /* 0x0000000a12057223 */ /* 0x002fe20000000005 */
[----:B------:R-:W-:Y:S06]  /*02a0*/  @!P0 BRA `(.L_x_53) ;  /* 0xfffffffc008c8947 */ /* 0x000fec000383ffff */
[----:B------:R-:W-:-:S07]  /*02b0*/  MOV R4, R8 ;  /* 0x0000000800047202 */ /* 0x000fce0000000f00 */
.L_x_52:
[C---:B------:R-:W-:Y:S01]  /*02c0*/  ISETP.NE.AND P4, PT, R16.reuse, RZ, PT ;  /* 0x000000ff1000720c */ /* 0x040fe20003f85270 */
[----:B------:R0:W1:Y:S01]  /*02d0*/  SHFL.DOWN PT, R6, R4, 0x10, 0x1f ;  /* 0x0a001f0004067f89 */ /* 0x00006200000e0000 */
[C---:B------:R-:W-:Y:S01]  /*02e0*/  ISETP.GT.U32.AND P0, PT, R16.reuse, 0xf, PT ;  /* 0x0000000f1000780c */ /* 0x040fe20003f04070 */
[----:B------:R-:W-:Y:S01]  /*02f0*/  BSSY.RECONVERGENT B0, `(.L_x_54) ;  /* 0x0000021000007945 */ /* 0x000fe20003800200 */
[C---:B------:R-:W-:Y:S01]  /*0300*/  ISETP.GT.U32.AND P1, PT, R16.reuse, 0x7, PT ;  /* 0x000000071000780c */ /* 0x040fe20003f24070 */
[----:B------:R0:W2:Y:S01]  /*0310*/  SHFL.DOWN PT, R15, R5, 0x10, 0x1f ;  /* 0x0a001f00050f7f89 */ /* 0x0000a200000e0000 */
[C---:B------:R-:W-:Y:S02]  /*0320*/  ISETP.GT.U32.AND P2, PT, R16.reuse, 0x3, PT ;  /* 0x000000031000780c */ /* 0x040fe40003f44070 */
[----:B------:R-:W-:-:S05]  /*0330*/  ISETP.GT.U32.AND P3, PT, R16, 0x1, PT ;  /* 0x000000011000780c */ /* 0x000fca0003f64070 */
[----:B------:R-:W3:Y:S01]  /*0340*/  @!P4 S2R R0, SR_CgaCtaId ;  /* 0x000000000000c919 */ /* 0x000ee20000008800 */
[----:B------:R-:W-:-:S04]  /*0350*/  @!P4 MOV R7, 0x400 ;  /* 0x000004000007c802 */ /* 0x000fc80000000f00 */
[----:B---3--:R-:W-:Y:S01]  /*0360*/  @!P4 LEA R7, R0, R7, 0x18 ;  /* 0x000000070007c211 */ /* 0x008fe200078ec0ff */
[----:B012---:R-:W-:Y:S06]  /*0370*/  @P0 BRA `(.L_x_55) ;  /* 0x0000000000600947 */ /* 0x007fec0003800000 */
[----:B------:R-:W-:Y:S01]  /*0380*/  HFMA2 R11, -RZ, RZ, 0.96630859375, -0.0022525787353515625 ;  /* 0x3bbb989dff0b7431 */ /* 0x000fe200000001ff */
[----:B------:R-:W-:Y:S02]  /*0390*/  FMNMX R9, R4, R6, !PT ;  /* 0x0000000604097209 */ /* 0x000fe40007800000 */
[----:B------:R-:W-:-:S03]  /*03a0*/  MOV R13, 0x437c0000 ;  /* 0x437c0000000d7802 */ /* 0x000fc60000000f00 */
[--C-:B------:R-:W-:Y:S01]  /*03b0*/  FADD R6, R6, -R9.reuse ;  /* 0x8000000906067221 */ /* 0x100fe20000000000 */
[----:B------:R-:W-:-:S03]  /*03c0*/  FADD R0, R4, -R9 ;  /* 0x8000000904007221 */ /* 0x000fc60000000000 */
[-C--:B------:R-:W-:Y:S01]  /*03d0*/  FFMA.SAT R8, R6, R11.reuse, 0.5 ;  /* 0x3f00000006087423 */ /* 0x080fe2000000200b */
[----:B------:R-:W-:-:S03]  /*03e0*/  FFMA.SAT R4, R0, R11, 0.5 ;  /* 0x3f00000000047423 */ /* 0x000fc6000000200b */
[-C--:B------:R-:W-:Y:S01]  /*03f0*/  FFMA.RM R8, R8, R13.reuse, 12582913 ;  /* 0x4b40000108087423 */ /* 0x080fe2000000400d */
[----:B------:R-:W-:-:S03]  /*0400*/  FFMA.RM R4, R4, R13, 12582913 ;  /* 0x4b40000104047423 */ /* 0x000fc6000000400d */
[C---:B------:R-:W-:Y:S01]  /*0410*/  FADD R11, R8.reuse, -12583039 ;  /* 0xcb40007f080b7421 */ /* 0x040fe20000000000 */
[----:B------:R-:W-:-:S03]  /*0420*/  SHF.L.U32 R8, R8, 0x17, RZ ;  /* 0x0000001708087819 */ /* 0x000fc600000006ff */
[----:B------:R-:W-:Y:S01]  /*0430*/  FFMA R13, R6, 1.4426950216293334961, -R11 ;  /* 0x3fb8aa3b060d7823 */ /* 0x000fe2000000080b */
[C---:B------:R-:W-:Y:S01]  /*0440*/  FADD R11, R4.reuse, -12583039 ;  /* 0xcb40007f040b7421 */ /* 0x040fe20000000000 */
[----:B------:R-:W-:Y:S02]  /*0450*/  SHF.L.U32 R4, R4, 0x17, RZ ;  /* 0x0000001704047819 */ /* 0x000fe400000006ff */
[----:B------:R-:W-:Y:S01]  /*0460*/  FFMA R13, R6, 1.925963033500011079e-08, R13 ;  /* 0x32a57060060d7823 */ /* 0x000fe2000000000d */
[----:B------:R-:W-:-:S04]  /*0470*/  FFMA R11, R0, 1.4426950216293334961, -R11 ;  /* 0x3fb8aa3b000b7823 */ /* 0x000fc8000000080b */
[----:B------:R-:W-:Y:S01]  /*0480*/  FFMA R11, R0, 1.925963033500011079e-08, R11 ;  /* 0x32a57060000b7823 */ /* 0x000fe2000000000b */
[----:B------:R-:W0:Y:S08]  /*0490*/  MUFU.EX2 R13, R13 ;  /* 0x0000000d000d7308 */ /* 0x000e300000000800 */
[----:B------:R-:W1:Y:S01]  /*04a0*/  MUFU.EX2 R11, R11 ;  /* 0x0000000b000b7308 */ /* 0x000e620000000800 */
[----:B0-----:R-:W-:-:S04]  /*04b0*/  FMUL R8, R8, R13 ;  /* 0x0000000d08087220 */ /* 0x001fc80000400000 */
[----:B------:R-:W-:Y:S01]  /*04c0*/  FMUL R8, R15, R8 ;  /* 0x000000080f087220 */ /* 0x000fe20000400000 */
[----:B-1----:R-:W-:Y:S01]  /*04d0*/  FMUL R0, R4, R11 ;  /* 0x0000000b04007220 */ /* 0x002fe20000400000 */
[----:B------:R-:W-:-:S03]  /*04e0*/  MOV R4, R9 ;  /* 0x0000000900047202 */ /* 0x000fc60000000f00 */
[----:B------:R-:W-:-:S07]  /*04f0*/  FFMA R5, R5, R0, R8 ;  /* 0x0000000005057223 */ /* 0x000fce0000000008 */
.L_x_55:
[----:B------:R-:W-:Y:S05]  /*0500*/  BSYNC.RECONVERGENT B0 ;  /* 0x0000000000007941 */ /* 0x000fea0003800200 */
.L_x_54:
[----:B------:R0:W1:Y:S01]  /*0510*/  SHFL.DOWN PT, R6, R4, 0x8, 0x1f ;  /* 0x09001f0004067f89 */ /* 0x00006200000e0000 */
[----:B------:R-:W-:Y:S03]  /*0520*/  BSSY.RECONVERGENT B0, `(.L_x_56) ;  /* 0x000001b000007945 */ /* 0x000fe60003800200 */
[----:B------:R0:W2:Y:S01]  /*0530*/  SHFL.DOWN PT, R15, R5, 0x8, 0x1f ;  /* 0x09001f00050f7f89 */ /* 0x0000a200000e0000 */
[----:B------:R-:W-:Y:S05]  /*0540*/  @P1 BRA `(.L_x_57) ;  /* 0x0000000000601947 */ /* 0x000fea0003800000 */
[----:B------:R-:W-:Y:S01]  /*0550*/  HFMA2 R11, -RZ, RZ, 0.96630859375, -0.0022525787353515625 ;  /* 0x3bbb989dff0b7431 */ /* 0x000fe200000001ff */
[----:B-1----:R-:W-:Y:S02]  /*0560*/  FMNMX R9, R4, R6, !PT ;  /* 0x0000000604097209 */ /* 0x002fe40007800000 */
[----:B------:R-:W-:-:S03]  /*0570*/  MOV R13, 0x437c0000 ;  /* 0x437c0000000d7802 */ /* 0x000fc60000000f00 */
[--C-:B------:R-:W-:Y:S01]  /*0580*/  FADD R6, R6, -R9.reuse ;  /* 0x8000000906067221 */ /* 0x100fe20000000000 */
[----:B------:R-:W-:-:S03]  /*0590*/  FADD R0, R4, -R9 ;  /* 0x8000000904007221 */ /* 0x000fc60000000000 */
[-C--:B------:R-:W-:Y:S01]  /*05a0*/  FFMA.SAT R8, R6, R11.reuse, 0.5 ;  /* 0x3f00000006087423 */ /* 0x080fe2000000200b */
[----:B0-----:R-:W-:-:S03]  /*05b0*/  FFMA.SAT R4, R0, R11, 0.5 ;  /* 0x3f00000000047423 */ /* 0x001fc6000000200b */
        /* <DEDUP_REMOVED lines=13> */
[----:B--2---:R-:W-:Y:S01]  /*0690*/  FMUL R8, R15, R8 ;  /* 0x000000080f087220 */ /* 0x004fe20000400000 */
[----:B-1----:R-:W-:Y:S01]  /*06a0*/  FMUL R0, R4, R11 ;  /* 0x0000000b04007220 */ /* 0x002fe20000400000 */
[----:B------:R-:W-:-:S03]  /*06b0*/  MOV R4, R9 ;  /* 0x0000000900047202 */ /* 0x000fc60000000f00 */
[----:B------:R-:W-:-:S07]  /*06c0*/  FFMA R5, R5, R0, R8 ;  /* 0x0000000005057223 */ /* 0x000fce0000000008 */
.L_x_57:
[----:B------:R-:W-:Y:S05]  /*06d0*/  BSYNC.RECONVERGENT B0 ;  /* 0x0000000000007941 */ /* 0x000fea0003800200 */
.L_x_56:
[----:B-1----:R1:W3:Y:S01]  /*06e0*/  SHFL.DOWN PT, R6, R4, 0x4, 0x1f ;  /* 0x08801f0004067f89 */ /* 0x0022e200000e0000 */
[----:B------:R-:W-:Y:S01]  /*06f0*/  BSSY.RECONVERGENT B0, `(.L_x_58) ;  /* 0x000001c000007945 */ /* 0x000fe20003800200 */
[----:B------:R-:W-:Y:S02]  /*0700*/  @!P4 LEA.HI R7, R2, R7, RZ, 0x1e ;  /* 0x000000070207c211 */ /* 0x000fe400078ff0ff */
[----:B--2---:R1:W2:Y:S01]  /*0710*/  SHFL.DOWN PT, R15, R5, 0x4, 0x1f ;  /* 0x08801f00050f7f89 */ /* 0x0042a200000e0000 */
[----:B------:R-:W-:Y:S05]  /*0720*/  @P2 BRA `(.L_x_59) ;  /* 0x0000000000602947 */ /* 0x000fea0003800000 */
[----:B------:R-:W-:Y:S01]  /*0730*/  HFMA2 R11, -RZ, RZ, 0.96630859375, -0.0022525787353515625 ;  /* 0x3bbb989dff0b7431 */ /* 0x000fe200000001ff */
[----:B---3--:R-:W-:Y:S02]  /*0740*/  FMNMX R9, R4, R6, !PT ;  /* 0x0000000604097209 */ /* 0x008fe40007800000 */
[----:B------:R-:W-:-:S03]  /*0750*/  MOV R13, 0x437c0000 ;  /* 0x437c0000000d7802 */ /* 0x000fc60000000f00 */
[--C-:B------:R-:W-:Y:S01]  /*0760*/  FADD R6, R6, -R9.reuse ;  /* 0x8000000906067221 */ /* 0x100fe20000000000 */
[----:B------:R-:W-:-:S03]  /*0770*/  FADD R0, R4, -R9 ;  /* 0x8000000904007221 */ /* 0x000fc60000000000 */
[-C--:B------:R-:W-:Y:S01]  /*0780*/  FFMA.SAT R8, R6, R11.reuse, 0.5 ;  /* 0x3f00000006087423 */ /* 0x080fe2000000200b */
[----:B01----:R-:W-:-:S03]  /*0790*/  FFMA.SAT R4, R0, R11, 0.5 ;  /* 0x3f00000000047423 */ /* 0x003fc6000000200b */
        /* <DEDUP_REMOVED lines=17> */
.L_x_59:
[----:B------:R-:W-:Y:S05]  /*08b0*/  BSYNC.RECONVERGENT B0 ;  /* 0x0000000000007941 */ /* 0x000fea0003800200 */
.L_x_58:
[----:B---3--:R3:W4:Y:S01]  /*08c0*/  SHFL.DOWN PT, R6, R4, 0x2, 0x1f ;  /* 0x08401f0004067f89 */ /* 0x00872200000e0000 */
[----:B------:R-:W-:Y:S03]  /*08d0*/  BSSY.RECONVERGENT B0, `(.L_x_60) ;  /* 0x000001b000007945 */ /* 0x000fe60003800200 */
[----:B--2---:R3:W2:Y:S01]  /*08e0*/  SHFL.DOWN PT, R15, R5, 0x2, 0x1f ;  /* 0x08401f00050f7f89 */ /* 0x0046a200000e0000 */
[----:B------:R-:W-:Y:S05]  /*08f0*/  @P3 BRA `(.L_x_61) ;  /* 0x0000000000603947 */ /* 0x000fea0003800000 */
[----:B------:R-:W-:Y:S01]  /*0900*/  HFMA2 R11, -RZ, RZ, 0.96630859375, -0.0022525787353515625 ;  /* 0x3bbb989dff0b7431 */ /* 0x000fe200000001ff */
[----:B----4-:R-:W-:Y:S02]  /*0910*/  FMNMX R9, R4, R6, !PT ;  /* 0x0000000604097209 */ /* 0x010fe40007800000 */
[----:B------:R-:W-:-:S03]  /*0920*/  MOV R13, 0x437c0000 ;  /* 0x437c0000000d7802 */ /* 0x000fc60000000f00 */
[--C-:B------:R-:W-:Y:S01]  /*0930*/  FADD R6, R6, -R9.reuse ;  /* 0x8000000906067221 */ /* 0x100fe20000000000 */
[----:B------:R-:W-:-:S03]  /*0940*/  FADD R0, R4, -R9 ;  /* 0x8000000904007221 */ /* 0x000fc60000000000 */
[-C--:B------:R-:W-:Y:S01]  /*0950*/  FFMA.SAT R8, R6, R11.reuse, 0.5 ;  /* 0x3f00000006087423 */ /* 0x080fe2000000200b */
[----:B01-3--:R-:W-:-:S03]  /*0960*/  FFMA.SAT R4, R0, R11, 0.5 ;  /* 0x3f00000000047423 */ /* 0x00bfc6000000200b */
        /* <DEDUP_REMOVED lines=17> */
.L_x_61:
[----:B------:R-:W-:Y:S05]  /*0a80*/  BSYNC.RECONVERGENT B0 ;  /* 0x0000000000007941 */ /* 0x000fea0003800200 */
.L_x_60:
[----:B----4-:R4:W0:Y:S01]  /*0a90*/  SHFL.DOWN PT, R6, R4, 0x1, 0x1f ;  /* 0x08201f0004067f89 */ /* 0x01082200000e0000 */
[----:B------:R-:W-:Y:S03]  /*0aa0*/  BSSY.RECONVERGENT B0, `(.L_x_62) ;  /* 0x000001b000007945 */ /* 0x000fe60003800200 */
[----:B--2---:R4:W2:Y:S01]  /*0ab0*/  SHFL.DOWN PT, R15, R5, 0x1, 0x1f ;  /* 0x08201f00050f7f89 */ /* 0x0048a200000e0000 */
[----:B------:R-:W-:Y:S05]  /*0ac0*/  @P4 BRA `(.L_x_63) ;  /* 0x0000000000604947 */ /* 0x000fea0003800000 */
[----:B------:R-:W-:Y:S01]  /*0ad0*/  HFMA2 R11, -RZ, RZ, 0.96630859375, -0.0022525787353515625 ;  /* 0x3bbb989dff0b7431 */ /* 0x000fe200000001ff */
[----:B0-----:R-:W-:Y:S02]  /*0ae0*/  FMNMX R9, R4, R6, !PT ;  /* 0x0000000604097209 */ /* 0x001fe40007800000 */
[----:B------:R-:W-:-:S03]  /*0af0*/  MOV R13, 0x437c0000 ;  /* 0x437c0000000d7802 */ /* 0x000fc60000000f00 */
[--C-:B------:R-:W-:Y:S01]  /*0b00*/  FADD R6, R6, -R9.reuse ;  /* 0x8000000906067221 */ /* 0x100fe20000000000 */
[----:B------:R-:W-:-:S03]  /*0b10*/  FADD R0, R4, -R9 ;  /* 0x8000000904007221 */ /* 0x000fc60000000000 */
[-C--:B------:R-:W-:Y:S01]  /*0b20*/  FFMA.SAT R8, R6, R11.reuse, 0.5 ;  /* 0x3f00000006087423 */ /* 0x080fe2000000200b */
[----:B-1-34-:R-:W-:-:S03]  /*0b30*/  FFMA.SAT R4, R0, R11, 0.5 ;  /* 0x3f00000000047423 */ /* 0x01afc6000000200b */
        /* <DEDUP_REMOVED lines=17> */
.L_x_63:
[----:B------:R-:W-:Y:S05]  /*0c50*/  BSYNC.RECONVERGENT B0 ;  /* 0x0000000000007941 */ /* 0x000fea0003800200 */
.L_x_62:
[----:B------:R-:W-:Y:S01]  /*0c60*/  ISETP.GT.U32.AND P0, PT, R2, 0x1f, PT ;  /* 0x0000001f0200780c */ /* 0x000fe20003f04070 */
[----:B------:R0:W-:Y:S01]  /*0c70*/  @!P4 STS.64 [R7], R4 ;  /* 0x000000040700c388 */ /* 0x0001e20000000a00 */
[----:B------:R-:W-:Y:S01]  /*0c80*/  BSSY.RECONVERGENT B0, `(.L_x_64) ;  /* 0x0000037000007945 */ /* 0x000fe20003800200 */
[----:B------:R-:W-:Y:S10]  /*0c90*/  BAR.SYNC.DEFER_BLOCKING 0x0 ;  /* 0x0000000000007b1d */ /* 0x000ff40000010000 */
[----:B0-----:R-:W-:Y:S05]  /*0ca0*/  @P0 BRA `(.L_x_65) ;  /* 0x0000000000d00947 */ /* 0x001fea0003800000 */
[----:B------:R-:W0:Y:S01]  /*0cb0*/  LDCU UR4, c[0x0][0x360] ;  /* 0x00006c00ff0477ac */ /* 0x000e220008000800 */
[----:B-1-34-:R-:W-:Y:S01]  /*0cc0*/  MOV R4, 0x7f800000 ;  /* 0x7f80000000047802 */ /* 0x01afe20000000f00 */
[----:B0-----:R-:W-:Y:S02]  /*0cd0*/  USHF.R.U32.HI UR5, URZ, 0x5, UR4 ;  /* 0x00000005ff057899 */ /* 0x001fe40008011604 */
[----:B------:R-:W-:-:S04]  /*0ce0*/  UISETP.GE.U32.AND UP0, UPT, UR4, 0x21, UPT ;  /* 0x000000210400788c */ /* 0x000fc8000bf06070 */
[----:B------:R-:W-:-:S13]  /*0cf0*/  ISETP.GE.U32.AND P0, PT, R2, UR5, PT ;  /* 0x0000000502007c0c */ /* 0x000fda000bf06070 */
[----:B------:R-:W0:Y:S01]  /*0d00*/  @!P0 S2R R5, SR_CgaCtaId ;  /* 0x0000000000058919 */ /* 0x000e220000008800 */
[----:B------:R-:W-:-:S04]  /*0d10*/  @!P0 MOV R0, 0x400 ;  /* 0x0000040000008802 */ /* 0x000fc80000000f00 */
[----:B0-----:R-:W-:Y:S01]  /*0d20*/  @!P0 LEA R7, R5, R0, 0x18 ;  /* 0x0000000005078211 */ /* 0x001fe200078ec0ff */
[----:B------:R-:W-:-:S03]  /*0d30*/  HFMA2 R5, -RZ, RZ, 0, 0 ;  /* 0x00000000ff057431 */ /* 0x000fc600000001ff */
[----:B------:R-:W-:-:S05]  /*0d40*/  @!P0 LEA R0, R2, R7, 0x3 ;  /* 0x0000000702008211 */ /* 0x000fca00078e18ff */
[----:B------:R0:W1:Y:S01]  /*0d50*/  @!P0 LDS.64 R4, [R0] ;  /* 0x0000000000048984 */ /* 0x0000620000000a00 */
[----:B------:R-:W-:Y:S05]  /*0d60*/  BRA.U !UP0, `(.L_x_66) ;  /* 0x0000000108907547 */ /* 0x000fea000b800000 */
[----:B------:R-:W3:Y:S01]  /*0d70*/  S2UR UR6, SR_CgaCtaId ;  /* 0x00000000000679c3 */ /* 0x000ee20000008800 */
[----:B------:R-:W-:Y:S01]  /*0d80*/  UIADD3 UR4, UPT, UPT, UR4, 0x1f, URZ ;  /* 0x0000001f04047890 */ /* 0x000fe2000fffe0ff */
[----:B------:R-:W-:-:S03]  /*0d90*/  UMOV UR5, 0x400 ;  /* 0x0000040000057882 */ /* 0x000fc60000000000 */
[----:B------:R-:W-:Y:S02]  /*0da0*/  USHF.R.U32.HI UR4, URZ, 0x5, UR4 ;  /* 0x00000005ff047899 */ /* 0x000fe40008011604 */
[----:B---3--:R-:W-:-:S03]  /*0db0*/  ULEA UR5, UR6, UR5, 0x18 ;  /* 0x0000000506057291 */ /* 0x008fc6000f8ec0ff */
[----:B------:R-:W-:-:S09]  /*0dc0*/  UMOV UR6, 0x1 ;  /* 0x0000000100067882 */ /* 0x000fd20000000000 */
.L_x_67:
[----:B------:R-:W-:Y:S01]  /*0dd0*/  ULEA UR7, UR6, UR5, 0x3 ;  /* 0x0000000506077291 */ /* 0x000fe2000f8e18ff */
[----:B------:R-:W-:Y:S01]  /*0de0*/  HFMA2 R11, -RZ, RZ, 0.96630859375, -0.0022525787353515625 ;  /* 0x3bbb989dff0b7431 */ /* 0x000fe200000001ff */
[----:B------:R-:W-:Y:S01]  /*0df0*/  MOV R13, 0x437c0000 ;  /* 0x437c0000000d7802 */ /* 0x000fe20000000f00 */
[----:B------:R-:W-:-:S04]  /*0e00*/  USHF.L.U32 UR6, UR6, 0x1, URZ ;  /* 0x0000000106067899 */ /* 0x000fc800080006ff */
[----:B------:R-:W-:Y:S02]  /*0e10*/  UISETP.GE.U32.AND UP0, UPT, UR6, UR4, UPT ;  /* 0x000000040600728c */ /* 0x000fe4000bf06070 */
[----:B------:R-:W1:Y:S02]  /*0e20*/  LDS.64 R6, [UR7] ;  /* 0x00000007ff067984 */ /* 0x000e640008000a00 */
[----:B-1----:R-:W-:-:S05]  /*0e30*/  FMNMX R9, R6, R4, !PT ;  /* 0x0000000406097209 */ /* 0x002fca0007800000 */
[----:B------:R-:W-:Y:S01]  /*0e40*/  FADD R6, R6, -R9 ;  /* 0x8000000906067221 */ /* 0x000fe20000000000 */
[----:B0-----:R-:W-:-:S03]  /*0e50*/  FADD R0, -R9, R4 ;  /* 0x0000000409007221 */ /* 0x001fc60000000100 */
        /* <DEDUP_REMOVED lines=18> */
[----:B------:R-:W-:Y:S01]  /*0f80*/  FFMA R5, R0, R5, R7 ;  /* 0x0000000500057223 */ /* 0x000fe20000000007 */
[----:B------:R-:W-:Y:S06]  /*0f90*/  BRA.U !UP0, `(.L_x_67) ;  /* 0xfffffffd088c7547 */ /* 0x000fec000b83ffff */
[----:B------:R-:W-:-:S07]  /*0fa0*/  MOV R4, R9 ;  /* 0x0000000900047202 */ /* 0x000fce0000000f00 */
.L_x_66:
[----:B------:R-:W3:Y:S01]  /*0fb0*/  S2UR UR5, SR_CgaCtaId ;  /* 0x00000000000579c3 */ /* 0x000ee20000008800 */
[----:B------:R-:W-:Y:S02]  /*0fc0*/  UMOV UR4, 0x400 ;  /* 0x0000040000047882 */ /* 0x000fe40000000000 */
[----:B---3--:R-:W-:-:S09]  /*0fd0*/  ULEA UR4, UR5, UR4, 0x18 ;  /* 0x0000000405047291 */ /* 0x008fd2000f8ec0ff */
[----:B-1----:R1:W-:Y:S03]  /*0fe0*/  STS.64 [UR4], R4 ;  /* 0x00000004ff007988 */ /* 0x0023e60008000a04 */
.L_x_65:
[----:B------:R-:W-:Y:S05]  /*0ff0*/  BSYNC.RECONVERGENT B0 ;  /* 0x0000000000007941 */ /* 0x000fea0003800200 */
.L_x_64:
[----:B------:R-:W-:Y:S01]  /*1000*/  BAR.SYNC.DEFER_BLOCKING 0x0 ;  /* 0x0000000000007b1d */ /* 0x000fe20000010000 */
[----:B------:R-:W-:-:S13]  /*1010*/  ISETP.GE.AND P0, PT, R2, R3, PT ;  /* 0x000000030200720c */ /* 0x000fda0003f06270 */
[----:B------:R-:W-:Y:S05]  /*1020*/  @P0 EXIT ;  /* 0x000000000000094d */ /* 0x000fea0003800000 */
[----:B------:R-:W5:Y:S01]  /*1030*/  S2UR UR5, SR_CgaCtaId ;  /* 0x00000000000579c3 */ /* 0x000f620000008800 */
[----:B------:R-:W-:-:S07]  /*1040*/  UMOV UR4, 0x400 ;  /* 0x0000040000047882 */ /* 0x000fce0000000000 */
[----:B------:R-:W0:Y:S08]  /*1050*/  LDC R11, c[0x0][0x388] ;  /* 0x0000e200ff0b7b82 */ /* 0x000e300000000800 */
[----:B------:R-:W0:Y:S01]  /*1060*/  LDC.64 R6, c[0x0][0x380] ;  /* 0x0000e000ff067b82 */ /* 0x000e220000000a00 */
[----:B-----5:R-:W-:Y:S01]  /*1070*/  ULEA UR4, UR5, UR4, 0x18 ;  /* 0x0000000405047291 */ /* 0x020fe2000f8ec0ff */
[----:B------:R-:W0:Y:S08]  /*1080*/  LDCU UR5, c[0x0][0x388] ;  /* 0x00007100ff0577ac */ /* 0x000e300008000800 */
[----:B-1-34-:R-:W1:Y:S02]  /*1090*/  LDS.64 R4, [UR4] ;  /* 0x00000004ff047984 */ /* 0x01ae640008000a00 */
[----:B------:R-:W3:Y:S02]  /*10a0*/  LDCU UR4, c[0x0][0x360] ;  /* 0x00006c00ff0477ac */ /* 0x000ee40008000800 */
.L_x_70:
[----:B0-----:R-:W-:-:S04]  /*10b0*/  IMAD R9, R11, UR10, R2 ;  /* 0x0000000a0b097c24 */ /* 0x001fc8000f8e0202 */
[----:B------:R-:W-:-:S05]  /*10c0*/  IMAD.WIDE R8, R9, 0x4, R6 ;  /* 0x0000000409087825 */ /* 0x000fca00078e0206 */
[----:B------:R-:W4:Y:S01]  /*10d0*/  LDG.E R3, desc[UR8][R8.64] ;  /* 0x0000000808037981 */ /* 0x000f22000c1e1900 */
[----:B------:R-:W-:Y:S01]  /*10e0*/  HFMA2 R0, -RZ, RZ, 0.96630859375, -0.0022525787353515625 ;  /* 0x3bbb989dff007431 */ /* 0x000fe200000001ff */
[----:B------:R-:W-:Y:S01]  /*10f0*/  MOV R13, 0x437c0000 ;  /* 0x437c0000000d7802 */ /* 0x000fe20000000f00 */
[----:B-1----:R-:W0:Y:S01]  /*1100*/  MUFU.RCP R12, R5 ;  /* 0x00000005000c7308 */ /* 0x002e220000001000 */
[----:B------:R-:W-:Y:S01]  /*1110*/  BSSY.RECONVERGENT B0, `(.L_x_68) ;  /* 0x0000014000007945 */ /* 0x000fe20003800200 */
[----:B----4-:R-:W-:-:S04]  /*1120*/  FADD R3, -R4, R3 ;  /* 0x0000000304037221 */ /* 0x010fc80000000100 */
[----:B------:R-:W-:-:S04]  /*1130*/  FFMA.SAT R0, R3, R0, 0.5 ;  /* 0x3f00000003007423 */ /* 0x000fc80000002000 */
[----:B------:R-:W-:Y:S01]  /*1140*/  FFMA.RM R0, R0, R13, 12582913 ;  /* 0x4b40000100007423 */ /* 0x000fe2000000400d */
[----:B0-----:R-:W-:-:S03]  /*1150*/  FFMA R13, -R5, R12, 1 ;  /* 0x3f800000050d7423 */ /* 0x001fc6000000010c */
[C---:B------:R-:W-:Y:S01]  /*1160*/  FADD R10, R0.reuse, -12583039 ;  /* 0xcb40007f000a7421 */ /* 0x040fe20000000000 */
[----:B------:R-:W-:Y:S01]  /*1170*/  SHF.L.U32 R0, R0, 0x17, RZ ;  /* 0x0000001700007819 */ /* 0x000fe200000006ff */
[----:B------:R-:W-:Y:S02]  /*1180*/  FFMA R13, R12, R13, R12 ;  /* 0x0000000d0c0d7223 */ /* 0x000fe4000000000c */
[----:B------:R-:W-:-:S04]  /*1190*/  FFMA R10, R3, 1.4426950216293334961, -R10 ;  /* 0x3fb8aa3b030a7823 */ /* 0x000fc8000000080a */
[----:B------:R-:W-:-:S04]  /*11a0*/  FFMA R10, R3, 1.925963033500011079e-08, R10 ;  /* 0x32a57060030a7823 */ /* 0x000fc8000000000a */
[----:B------:R-:W0:Y:S02]  /*11b0*/  MUFU.EX2 R3, R10 ;  /* 0x0000000a00037308 */ /* 0x000e240000000800 */
[----:B0-----:R-:W-:-:S06]  /*11c0*/  FMUL R0, R0, R3 ;  /* 0x0000000300007220 */ /* 0x001fcc0000400000 */
[----:B------:R-:W0:Y:S01]  /*11d0*/  FCHK P0, R0, R5 ;  /* 0x0000000500007302 */ /* 0x000e220000000000 */
[----:B------:R-:W-:-:S04]  /*11e0*/  FFMA R12, R0, R13, RZ ;  /* 0x0000000d000c7223 */ /* 0x000fc800000000ff */
[----:B------:R-:W-:-:S04]  /*11f0*/  FFMA R3, -R5, R12, R0 ;  /* 0x0000000c05037223 */ /* 0x000fc80000000100 */
[----:B------:R-:W-:Y:S01]  /*1200*/  FFMA R3, R13, R3, R12 ;  /* 0x000000030d037223 */ /* 0x000fe2000000000c */
[----:B0-----:R-:W-:Y:S06]  /*1210*/  @!P0 BRA `(.L_x_69) ;  /* 0x00000000000c8947 */ /* 0x001fec0003800000 */
[----:B------:R-:W-:-:S07]  /*1220*/  MOV R10, 0x1240 ;  /* 0x00001240000a7802 */ /* 0x000fce0000000f00 */
[----:B--23--:R-:W-:Y:S05]  /*1230*/  CALL.REL.NOINC `($__internal_0_$__cuda_sm3x_div_rn_noftz_f32_slowpath) ;  /* 0x00000000001c7944 */ /* 0x00cfea0003c00000 */
[----:B------:R-:W-:-:S07]  /*1240*/  MOV R3, R0 ;  /* 0x0000000000037202 */ /* 0x000fce0000000f00 */
.L_x_69:
[----:B---3--:R-:W-:Y:S05]  /*1250*/  BSYNC.RECONVERGENT B0 ;  /* 0x0000000000007941 */ /* 0x008fea0003800200 */
.L_x_68:
[----:B------:R4:W-:Y:S01]  /*1260*/  STG.E desc[UR8][R8.64], R3 ;  /* 0x0000000308007986 */ /* 0x0009e2000c101908 */
[----:B------:R-:W-:-:S04]  /*1270*/  IADD3 R2, PT, PT, R2, UR4, RZ ;  /* 0x0000000402027c10 */ /* 0x000fc8000fffe0ff */
[----:B------:R-:W-:-:S13]  /*1280*/  ISETP.GE.AND P0, PT, R2, UR5, PT ;  /* 0x0000000502007c0c */ /* 0x000fda000bf06270 */
[----:B----4-:R-:W-:Y:S05]  /*1290*/  @!P0 BRA `(.L_x_70) ;  /* 0xfffffffc00848947 */ /* 0x010fea000383ffff */
[----:B------:R-:W-:Y:S05]  /*12a0*/  EXIT ;  /* 0x000000000000794d */ /* 0x000fea0003800000 */
        .weak           $__internal_0_$__cuda_sm3x_div_rn_noftz_f32_slowpath
        .type           $__internal_0_$__cuda_sm3x_div_rn_noftz_f32_slowpath,@function
        .size           $__internal_0_$__cuda_sm3x_div_rn_noftz_f32_slowpath,(.L_x_84 - $__internal_0_$__cuda_sm3x_div_rn_noftz_f32_slowpath)
$__internal_0_$__cuda_sm3x_div_rn_noftz_f32_slowpath:
[----:B------:R-:W-:Y:S01]  /*12b0*/  SHF.R.U32.HI R13, RZ, 0x17, R5 ;  /* 0x00000017ff0d7819 */ /* 0x000fe20000011605 */
[----:B------:R-:W-:Y:S01]  /*12c0*/  BSSY.RECONVERGENT B1, `(.L_x_71) ;  /* 0x0000065000017945 */ /* 0x000fe20003800200 */
[----:B------:R-:W-:Y:S02]  /*12d0*/  SHF.R.U32.HI R3, RZ, 0x17, R0 ;  /* 0x00000017ff037819 */ /* 0x000fe40000011600 */
[----:B------:R-:W-:Y:S02]  /*12e0*/  LOP3.LUT R13, R13, 0xff, RZ, 0xc0, !PT ;  /* 0x000000ff0d0d7812 */ /* 0x000fe400078ec0ff */
[----:B------:R-:W-:Y:S02]  /*12f0*/  LOP3.LUT R18, R3, 0xff, RZ, 0xc0, !PT ;  /* 0x000000ff03127812 */ /* 0x000fe400078ec0ff */
[----:B------:R-:W-:Y:S02]  /*1300*/  IADD3 R16, PT, PT, R13, -0x1, RZ ;  /* 0xffffffff0d107810 */ /* 0x000fe40007ffe0ff */
[----:B------:R-:W-:-:S02]  /*1310*/  IADD3 R17, PT, PT, R18, -0x1, RZ ;  /* 0xffffffff12117810 */ /* 0x000fc40007ffe0ff */
[----:B------:R-:W-:Y:S02]  /*1320*/  ISETP.GT.U32.AND P0, PT, R16, 0xfd, PT ;  /* 0x000000fd1000780c */ /* 0x000fe40003f04070 */
[----:B------:R-:W-:Y:S02]  /*1330*/  MOV R14, R0 ;  /* 0x00000000000e7202 */ /* 0x000fe40000000f00 */
[----:B------:R-:W-:Y:S02]  /*1340*/  ISETP.GT.U32.OR P0, PT, R17, 0xfd, P0 ;  /* 0x000000fd1100780c */ /* 0x000fe40000704470 */
[----:B------:R-:W-:-:S11]  /*1350*/  MOV R15, R5 ;  /* 0x00000005000f7202 */ /* 0x000fd60000000f00 */
[----:B------:R-:W-:Y:S01]  /*1360*/  @!P0 MOV R12, RZ ;  /* 0x000000ff000c8202 */ /* 0x000fe20000000f00 */
[----:B------:R-:W-:Y:S06]  /*1370*/  @!P0 BRA `(.L_x_72) ;  /* 0x0000000000608947 */ /* 0x000fec0003800000 */
[----:B------:R-:W-:Y:S02]  /*1380*/  FSETP.GTU.FTZ.AND P1, PT, |R5|, +INF , PT ;  /* 0x7f8000000500780b */ /* 0x000fe40003f3c200 */
[----:B------:R-:W-:Y:S02]  /*1390*/  FSETP.GTU.FTZ.AND P0, PT, |R0|, +INF , PT ;  /* 0x7f8000000000780b */ /* 0x000fe40003f1c200 */
[----:B------:R-:W-:Y:S02]  /*13a0*/  MOV R3, R5 ;  /* 0x0000000500037202 */ /* 0x000fe40000000f00 */
[----:B------:R-:W-:-:S13]  /*13b0*/  PLOP3.LUT P0, PT, P0, P1, PT, 0xf8, 0x8f ;  /* 0x00000000008f781c */ /* 0x000fda0000703f70 */
[----:B------:R-:W-:Y:S05]  /*13c0*/  @P0 BRA `(.L_x_73) ;  /* 0x00000004004c0947 */ /* 0x000fea0003800000 */
[----:B------:R-:W-:-:S13]  /*13d0*/  LOP3.LUT P0, RZ, R15, 0x7fffffff, R14, 0xc8, !PT ;  /* 0x7fffffff0fff7812 */ /* 0x000fda000780c80e */
[----:B------:R-:W-:Y:S05]  /*13e0*/  @!P0 BRA `(.L_x_74) ;  /* 0x00000004003c8947 */ /* 0x000fea0003800000 */
[C---:B------:R-:W-:Y:S02]  /*13f0*/  FSETP.NEU.FTZ.AND P2, PT, |R0|.reuse, +INF , PT ;  /* 0x7f8000000000780b */ /* 0x040fe40003f5d200 */
[----:B------:R-:W-:Y:S02]  /*1400*/  FSETP.NEU.FTZ.AND P1, PT, |R3|, +INF , PT ;  /* 0x7f8000000300780b */ /* 0x000fe40003f3d200 */
[----:B------:R-:W-:-:S11]  /*1410*/  FSETP.NEU.FTZ.AND P0, PT, |R0|, +INF , PT ;  /* 0x7f8000000000780b */ /* 0x000fd60003f1d200 */
[----:B------:R-:W-:Y:S05]  /*1420*/  @!P1 BRA !P2, `(.L_x_74) ;  /* 0x00000004002c9947 */ /* 0x000fea0005000000 */
[----:B------:R-:W-:-:S04]  /*1430*/  LOP3.LUT P2, RZ, R14, 0x7fffffff, RZ, 0xc0, !PT ;  /* 0x7fffffff0eff7812 */ /* 0x000fc8000784c0ff */
[----:B------:R-:W-:-:S13]  /*1440*/  PLOP3.LUT P1, PT, P1, P2, PT, 0x2f, 0xf2 ;  /* 0x0000000000f2781c */ /* 0x000fda0000f24577 */
[----:B------:R-:W-:Y:S05]  /*1450*/  @P1 BRA `(.L_x_75) ;  /* 0x0000000400181947 */ /* 0x000fea0003800000 */
[----:B------:R-:W-:-:S04]  /*1460*/  LOP3.LUT P1, RZ, R15, 0x7fffffff, RZ, 0xc0, !PT ;  /* 0x7fffffff0fff7812 */ /* 0x000fc8000782c0ff */
[----:B------:R-:W-:-:S13]  /*1470*/  PLOP3.LUT P0, PT, P0, P1, PT, 0x2f, 0xf2 ;  /* 0x0000000000f2781c */ /* 0x000fda0000702577 */
[----:B------:R-:W-:Y:S05]  /*1480*/  @P0 BRA `(.L_x_76) ;  /* 0x0000000400000947 */ /* 0x000fea0003800000 */
[----:B------:R-:W-:Y:S02]  /*1490*/  ISETP.GE.AND P0, PT, R17, RZ, PT ;  /* 0x000000ff1100720c */ /* 0x000fe40003f06270 */
[----:B------:R-:W-:-:S11]  /*14a0*/  ISETP.GE.AND P1, PT, R16, RZ, PT ;  /* 0x000000ff1000720c */ /* 0x000fd60003f26270 */
[----:B------:R-:W-:Y:S01]  /*14b0*/  @P0 MOV R12, RZ ;  /* 0x000000ff000c0202 */ /* 0x000fe20000000f00 */
[----:B------:R-:W-:Y:S01]  /*14c0*/  @!P0 FFMA R14, R0, 1.84467440737095516160e+19, RZ ;  /* 0x5f800000000e8823 */ /* 0x000fe200000000ff */
[----:B------:R-:W-:Y:S01]  /*14d0*/  @!P0 MOV R12, 0xffffffc0 ;  /* 0xffffffc0000c8802 */ /* 0x000fe20000000f00 */
[----:B------:R-:W-:-:S03]  /*14e0*/  @!P1 FFMA R15, R3, 1.84467440737095516160e+19, RZ ;  /* 0x5f800000030f9823 */ /* 0x000fc600000000ff */
[----:B------:R-:W-:-:S07]  /*14f0*/  @!P1 IADD3 R12, PT, PT, R12, 0x40, RZ ;  /* 0x000000400c0c9810 */ /* 0x000fce0007ffe0ff */
.L_x_72:
[----:B------:R-:W-:Y:S01]  /*1500*/  LEA R0, R13, 0xc0800000, 0x17 ;  /* 0xc08000000d007811 */ /* 0x000fe200078eb8ff */
[----:B------:R-:W-:Y:S01]  /*1510*/  BSSY.RECONVERGENT B2, `(.L_x_77) ;  /* 0x0000036000027945 */ /* 0x000fe20003800200 */
[----:B------:R-:W-:Y:S02]  /*1520*/  IADD3 R3, PT, PT, R18, -0x7f, RZ ;  /* 0xffffff8112037810 */ /* 0x000fe40007ffe0ff */
[----:B------:R-:W-:Y:S02]  /*1530*/  IADD3 R15, PT, PT, -R0, R15, RZ ;  /* 0x0000000f000f7210 */ /* 0x000fe40007ffe1ff */
[C---:B------:R-:W-:Y:S01]  /*1540*/  IADD3 R13, PT, PT, R3.reuse, 0x7f, -R13 ;  /* 0x0000007f030d7810 */ /* 0x040fe20007ffe80d */
[----:B------:R-:W-:Y:S01]  /*1550*/  IMAD R0, R3, -0x800000, R14 ;  /* 0xff80000003007824 */ /* 0x000fe200078e020e */
[----:B------:R-:W0:Y:S01]  /*1560*/  MUFU.RCP R16, R15 ;  /* 0x0000000f00107308 */ /* 0x000e220000001000 */
[----:B------:R-:W-:Y:S01]  /*1570*/  FADD.FTZ R17, -R15, -RZ ;  /* 0x800000ff0f117221 */ /* 0x000fe20000010100 */
[----:B------:R-:W-:-:S03]  /*1580*/  IADD3 R13, PT, PT, R13, R12, RZ ;  /* 0x0000000c0d0d7210 */ /* 0x000fc60007ffe0ff */
[----:B0-----:R-:W-:-:S04]  /*1590*/  FFMA R19, R16, R17, 1 ;  /* 0x3f80000010137423 */ /* 0x001fc80000000011 */
[----:B------:R-:W-:-:S04]  /*15a0*/  FFMA R21, R16, R19, R16 ;  /* 0x0000001310157223 */ /* 0x000fc80000000010 */
[----:B------:R-:W-:-:S04]  /*15b0*/  FFMA R14, R0, R21, RZ ;  /* 0x00000015000e7223 */ /* 0x000fc800000000ff */
[----:B------:R-:W-:-:S04]  /*15c0*/  FFMA R19, R17, R14, R0 ;  /* 0x0000000e11137223 */ /* 0x000fc80000000000 */
[----:B------:R-:W-:-:S04]  /*15d0*/  FFMA R14, R21, R19, R14 ;  /* 0x00000013150e7223 */ /* 0x000fc8000000000e */
[----:B------:R-:W-:-:S04]  /*15e0*/  FFMA R17, R17, R14, R0 ;  /* 0x0000000e11117223 */ /* 0x000fc80000000000 */
[----:B------:R-:W-:-:S05]  /*15f0*/  FFMA R0, R21, R17, R14 ;  /* 0x0000001115007223 */ /* 0x000fca000000000e */
[----:B------:R-:W-:-:S04]  /*1600*/  SHF.R.U32.HI R3, RZ, 0x17, R0 ;  /* 0x00000017ff037819 */ /* 0x000fc80000011600 */
[----:B------:R-:W-:-:S04]  /*1610*/  LOP3.LUT R3, R3, 0xff, RZ, 0xc0, !PT ;  /* 0x000000ff03037812 */ /* 0x000fc800078ec0ff */
[----:B------:R-:W-:-:S04]  /*1620*/  IADD3 R15, PT, PT, R3, R13, RZ ;  /* 0x0000000d030f7210 */ /* 0x000fc80007ffe0ff */
[----:B------:R-:W-:-:S04]  /*1630*/  IADD3 R3, PT, PT, R15, -0x1, RZ ;  /* 0xffffffff0f037810 */ /* 0x000fc80007ffe0ff */
[----:B------:R-:W-:-:S13]  /*1640*/  ISETP.GE.U32.AND P0, PT, R3, 0xfe, PT ;  /* 0x000000fe0300780c */ /* 0x000fda0003f06070 */
[----:B------:R-:W-:Y:S05]  /*1650*/  @!P0 BRA `(.L_x_78) ;  /* 0x0000000000808947 */ /* 0x000fea0003800000 */
[----:B------:R-:W-:-:S13]  /*1660*/  ISETP.GT.AND P0, PT, R15, 0xfe, PT ;  /* 0x000000fe0f00780c */ /* 0x000fda0003f04270 */
[----:B------:R-:W-:Y:S05]  /*1670*/  @P0 BRA `(.L_x_79) ;  /* 0x00000000006c0947 */ /* 0x000fea0003800000 */
[----:B------:R-:W-:-:S13]  /*1680*/  ISETP.GE.AND P0, PT, R15, 0x1, PT ;  /* 0x000000010f00780c */ /* 0x000fda0003f06270 */
[----:B------:R-:W-:Y:S05]  /*1690*/  @P0 BRA `(.L_x_80) ;  /* 0x0000000000740947 */ /* 0x000fea0003800000 */
[----:B------:R-:W-:Y:S02]  /*16a0*/  ISETP.GE.AND P0, PT, R15, -0x18, PT ;  /* 0xffffffe80f00780c */ /* 0x000fe40003f06270 */
[----:B------:R-:W-:-:S11]  /*16b0*/  LOP3.LUT R0, R0, 0x80000000, RZ, 0xc0, !PT ;  /* 0x8000000000007812 */ /* 0x000fd600078ec0ff */
[----:B------:R-:W-:Y:S05]  /*16c0*/  @!P0 BRA `(.L_x_80) ;  /* 0x0000000000688947 */ /* 0x000fea0003800000 */
[CCC-:B------:R-:W-:Y:S01]  /*16d0*/  FFMA.RZ R3, R21.reuse, R17.reuse, R14.reuse ;  /* 0x0000001115037223 */ /* 0x1c0fe2000000c00e */
[-CC-:B------:R-:W-:Y:S01]  /*16e0*/  FFMA.RM R12, R21, R17.reuse, R14.reuse ;  /* 0x00000011150c7223 */ /* 0x180fe2000000400e */
[C---:B------:R-:W-:Y:S02]  /*16f0*/  ISETP.NE.AND P2, PT, R15.reuse, RZ, PT ;  /* 0x000000ff0f00720c */ /* 0x040fe40003f45270 */
[----:B------:R-:W-:Y:S02]  /*1700*/  ISETP.NE.AND P1, PT, R15, RZ, PT ;  /* 0x000000ff0f00720c */ /* 0x000fe40003f25270 */
[----:B------:R-:W-:Y:S01]  /*1710*/  LOP3.LUT R13, R3, 0x7fffff, RZ, 0xc0, !PT ;  /* 0x007fffff030d7812 */ /* 0x000fe200078ec0ff */
[----:B------:R-:W-:Y:S01]  /*1720*/  FFMA.RP R3, R21, R17, R14 ;  /* 0x0000001115037223 */ /* 0x000fe2000000800e */
[----:B------:R-:W-:Y:S02]  /*1730*/  IADD3 R14, PT, PT, R15, 0x20, RZ ;  /* 0x000000200f0e7810 */ /* 0x000fe40007ffe0ff */
[----:B------:R-:W-:-:S02]  /*1740*/  LOP3.LUT R13, R13, 0x800000, RZ, 0xfc, !PT ;  /* 0x008000000d0d7812 */ /* 0x000fc400078efcff */
[----:B------:R-:W-:Y:S02]  /*1750*/  IADD3 R15, PT, PT, -R15, RZ, RZ ;  /* 0x000000ff0f0f7210 */ /* 0x000fe40007ffe1ff */
[----:B------:R-:W-:Y:S02]  /*1760*/  SHF.L.U32 R14, R13, R14, RZ ;  /* 0x0000000e0d0e7219 */ /* 0x000fe400000006ff */
[----:B------:R-:W-:Y:S02]  /*1770*/  FSETP.NEU.FTZ.AND P0, PT, R3, R12, PT ;  /* 0x0000000c0300720b */ /* 0x000fe40003f1d000 */
[----:B------:R-:W-:Y:S02]  /*1780*/  SEL R12, R15, RZ, P2 ;  /* 0x000000ff0f0c7207 */ /* 0x000fe40001000000 */
[----:B------:R-:W-:Y:S02]  /*1790*/  ISETP.NE.AND P1, PT, R14, RZ, P1 ;  /* 0x000000ff0e00720c */ /* 0x000fe40000f25270 */
[----:B------:R-:W-:-:S02]  /*17a0*/  SHF.R.U32.HI R12, RZ, R12, R13 ;  /* 0x0000000cff0c7219 */ /* 0x000fc4000001160d */
[----:B------:R-:W-:Y:S02]  /*17b0*/  PLOP3.LUT P0, PT, P0, P1, PT, 0xf8, 0x8f ;  /* 0x00000000008f781c */ /* 0x000fe40000703f70 */
[----:B------:R-:W-:Y:S02]  /*17c0*/  SHF.R.U32.HI R14, RZ, 0x1, R12 ;  /* 0x00000001ff0e7819 */ /* 0x000fe4000001160c */
[----:B------:R-:W-:-:S04]  /*17d0*/  SEL R3, RZ, 0x1, !P0 ;  /* 0x00000001ff037807 */ /* 0x000fc80004000000 */
[----:B------:R-:W-:-:S04]  /*17e0*/  LOP3.LUT R3, R3, 0x1, R14, 0xf8, !PT ;  /* 0x0000000103037812 */ /* 0x000fc800078ef80e */
[----:B------:R-:W-:-:S04]  /*17f0*/  LOP3.LUT R3, R3, R12, RZ, 0xc0, !PT ;  /* 0x0000000c03037212 */ /* 0x000fc800078ec0ff */
[----:B------:R-:W-:-:S04]  /*1800*/  IADD3 R3, PT, PT, R14, R3, RZ ;  /* 0x000000030e037210 */ /* 0x000fc80007ffe0ff */
[----:B------:R-:W-:Y:S01]  /*1810*/  LOP3.LUT R0, R3, R0, RZ, 0xfc, !PT ;  /* 0x0000000003007212 */ /* 0x000fe200078efcff */
[----:B------:R-:W-:Y:S06]  /*1820*/  BRA `(.L_x_80) ;  /* 0x0000000000107947 */ /* 0x000fec0003800000 */
.L_x_79:
[----:B------:R-:W-:-:S04]  /*1830*/  LOP3.LUT R0, R0, 0x80000000, RZ, 0xc0, !PT ;  /* 0x8000000000007812 */ /* 0x000fc800078ec0ff */
[----:B------:R-:W-:Y:S01]  /*1840*/  LOP3.LUT R0, R0, 0x7f800000, RZ, 0xfc, !PT ;  /* 0x7f80000000007812 */ /* 0x000fe200078efcff */
[----:B------:R-:W-:Y:S06]  /*1850*/  BRA `(.L_x_80) ;  /* 0x0000000000047947 */ /* 0x000fec0003800000 */
.L_x_78:
[----:B------:R-:W-:-:S07]  /*1860*/  LEA R0, R13, R0, 0x17 ;  /* 0x000000000d007211 */ /* 0x000fce00078eb8ff */
.L_x_80:
[----:B------:R-:W-:Y:S05]  /*1870*/  BSYNC.RECONVERGENT B2 ;  /* 0x0000000000027941 */ /* 0x000fea0003800200 */
.L_x_77:
[----:B------:R-:W-:Y:S05]  /*1880*/  BRA `(.L_x_81) ;  /* 0x0000000000207947 */ /* 0x000fea0003800000 */
.L_x_76:
[----:B------:R-:W-:-:S04]  /*1890*/  LOP3.LUT R0, R15, 0x80000000, R14, 0x48, !PT ;  /* 0x800000000f007812 */ /* 0x000fc800078e480e */
[----:B------:R-:W-:Y:S01]  /*18a0*/  LOP3.LUT R0, R0, 0x7f800000, RZ, 0xfc, !PT ;  /* 0x7f80000000007812 */ /* 0x000fe200078efcff */
[----:B------:R-:W-:Y:S06]  /*18b0*/  BRA `(.L_x_81) ;  /* 0x0000000000147947 */ /* 0x000fec0003800000 */
.L_x_75:
[----:B------:R-:W-:Y:S01]  /*18c0*/  LOP3.LUT R0, R15, 0x80000000, R14, 0x48, !PT ;  /* 0x800000000f007812 */ /* 0x000fe200078e480e */
[----:B------:R-:W-:Y:S06]  /*18d0*/  BRA `(.L_x_81) ;  /* 0x00000000000c7947 */ /* 0x000fec0003800000 */
.L_x_74:
[----:B------:R-:W0:Y:S01]  /*18e0*/  MUFU.RSQ R0, -QNAN ;  /* 0xffc0000000007908 */ /* 0x000e220000001400 */
[----:B------:R-:W-:Y:S05]  /*18f0*/  BRA `(.L_x_81) ;  /* 0x0000000000047947 */ /* 0x000fea0003800000 */
.L_x_73:
[----:B------:R-:W-:-:S07]  /*1900*/  FADD.FTZ R0, R0, R3 ;  /* 0x0000000300007221 */ /* 0x000fce0000010000 */
.L_x_81:
[----:B------:R-:W-:Y:S05]  /*1910*/  BSYNC.RECONVERGENT B1 ;  /* 0x0000000000017941 */ /* 0x000fea0003800200 */
.L_x_71:
[----:B------:R-:W-:Y:S01]  /*1920*/  HFMA2 R13, -RZ, RZ, 0, 0 ;  /* 0x00000000ff0d7431 */ /* 0x000fe200000001ff */
[----:B------:R-:W-:-:S04]  /*1930*/  MOV R12, R10 ;  /* 0x0000000a000c7202 */ /* 0x000fc80000000f00 */
[----:B0-----:R-:W-:Y:S05]  /*1940*/  RET.REL.NODEC R12 `(_Z19OnlineSoftmaxKernelPfi) ;  /* 0xffffffe40cac7950 */ /* 0x001fea0003c3ffff */
.L_x_82:
        /* <DEDUP_REMOVED lines=11> */
.L_x_84:


//--------------------- .text._Z12scale_kernelPfif --------------------------
	.section	.text._Z12scale_kernelPfif,"ax",@progbits
	.align	128
        .global         _Z12scale_kernelPfif
        .type           _Z12scale_kernelPfif,@function
        .size           _Z12scale_kernelPfif,(.L_x_90 - _Z12scale_kernelPfif)
        .other          _Z12scale_kernelPfif,@"STO_CUDA_ENTRY STV_DEFAULT"
_Z12scale_kernelPfif:
.text._Z12scale_kernelPfif:
[----:B------:R-:W-:Y:S01]  /*0000*/  LDC R1, c[0x0][0x37c] ;  /* 0x0000df00ff017b82 */ /* 0x000fe20000000800 */
[----:B------:R-:W0:Y:S07]  /*0010*/  S2R R0, SR_TID.X ;  /* 0x0000000000007919 */ /* 0x000e2e0000002100 */
[----:B------:R-:W0:Y:S01]  /*0020*/  S2UR UR5, SR_CTAID.X ;  /* 0x00000000000579c3 */ /* 0x000e220000002500 */
[----:B------:R-:W1:Y:S07]  /*0030*/  LDCU UR4, c[0x0][0x388] ;  /* 0x00007100ff0477ac */ /* 0x000e6e0008000800 */
[----:B------:R-:W0:Y:S01]  /*0040*/  LDC R5, c[0x0][0x360] ;  /* 0x0000d800ff057b82 */ /* 0x000e220000000800 */
[----:B-1----:R-:W-:Y:S01]  /*0050*/  UIMAD UR4, UR4, UR4, URZ ;  /* 0x00000004040472a4 */ /* 0x002fe2000f8e02ff */
[----:B0-----:R-:W-:-:S05]  /*0060*/  IMAD R5, R5, UR5, R0 ;  /* 0x0000000505057c24 */ /* 0x001fca000f8e0200 */
[----:B------:R-:W-:-:S13]  /*0070*/  ISETP.GE.AND P0, PT, R5, UR4, PT ;  /* 0x0000000405007c0c */ /* 0x000fda000bf06270 */
[----:B------:R-:W-:Y:S05]  /*0080*/  @P0 EXIT ;  /* 0x000000000000094d */ /* 0x000fea0003800000 */
[----:B------:R-:W0:Y:S01]  /*0090*/  LDC.64 R2, c[0x0][0x380] ;  /* 0x0000e000ff027b82 */ /* 0x000e220000000a00 */
[----:B------:R-:W1:Y:S01]  /*00a0*/  LDCU.64 UR4, c[0x0][0x358] ;  /* 0x00006b00ff0477ac */ /* 0x000e620008000a00 */
[----:B------:R-:W2:Y:S01]  /*00b0*/  LDCU UR6, c[0x0][0x38c] ;  /* 0x00007180ff0677ac */ /* 0x000ea20008000800 */
[----:B0-----:R-:W-:-:S05]  /*00c0*/  IMAD.WIDE R2, R5, 0x4, R2 ;  /* 0x0000000405027825 */ /* 0x001fca00078e0202 */
[----:B-1----:R-:W2:Y:S02]  /*00d0*/  LDG.E R0, desc[UR4][R2.64] ;  /* 0x0000000402007981 */ /* 0x002ea4000c1e1900 */
[----:B--2---:R-:W-:-:S05]  /*00e0*/  FMUL R5, R0, UR6 ;  /* 0x0000000600057c20 */ /* 0x004fca0008400000 */
[----:B------:R-:W-:Y:S01]  /*00f0*/  STG.E desc[UR4][R2.64], R5 ;  /* 0x0000000502007986 */ /* 0x000fe2000c101904 */
[----:B------:R-:W-:Y:S05]  /*0100*/  EXIT ;  /* 0x000000000000794d */ /* 0x000fea0003800000 */
.L_x_83:
        /* <DEDUP_REMOVED lines=15> */
.L_x_90:


//--------------------- .nv.shared._Z14SgemmVecKernelILi64EEvPfS0_S0_i --------------------------
	.section	.nv.shared._Z14SgemmVecKernelILi64EEvPfS0_S0_i,"aw",@nobits
	.sectionflags	@""
	.align	16
.nv.shared._Z14SgemmVecKernelILi64EEvPfS0_S0_i:
	.zero		35840


//--------------------- .nv.shared.reserved.0     --------------------------
	.section	.nv.shared.reserved.0,"aw",@nobits
	.weak		__nv_reservedSMEM_offset_0_alias
	.size		__nv_reservedSMEM_offset_0_alias, 0, 64
	.other		__nv_reservedSMEM_offset_0_alias,@"STO_CUDA_RESERVED_SHARED STV_DEFAULT"
__nv_reservedSMEM_offset_0_alias:
	.zero		0
	.zero		64


//--------------------- .nv.shared._Z19SgemmVecTransKernelILi64EEvPfS0_S0_i --------------------------
	.section	.nv.shared._Z19SgemmVecTransKernelILi64EEvPfS0_S0_i,"aw",@nobits
	.sectionflags	@""
	.align	16
.nv.shared._Z19SgemmVecTransKernelILi64EEvPfS0_S0_i:
	.zero		35840


//--------------------- .nv.shared._Z14SgemmVecKernelILi32EEvPfS0_S0_i --------------------------
	.section	.nv.shared._Z14SgemmVecKernelILi32EEvPfS0_S0_i,"aw",@nobits
	.sectionflags	@""
	.align	16
.nv.shared._Z14SgemmVecKernelILi32EEvPfS0_S0_i:
	.zero		10240


//--------------------- .nv.shared._Z19SgemmVecTransKernelILi32EEvPfS0_S0_i --------------------------
	.section	.nv.shared._Z19SgemmVecTransKernelILi32EEvPfS0_S0_i,"aw",@nobits
	.sectionflags	@""
	.align	16
.nv.shared._Z19SgemmVecTransKernelILi32EEvPfS0_S0_i:
	.zero		10240


//--------------------- .nv.shared._Z19OnlineSoftmaxKernelPfi --------------------------
	.section	.nv.shared._Z19OnlineSoftmaxKernelPfi,"aw",@nobits
	.sectionflags	@""
	.align	16
	.zero		1024


//--------------------- .nv.shared._Z12scale_kernelPfif --------------------------
	.section	.nv.shared._Z12scale_kernelPfif,"aw",@nobits
	.sectionflags	@""
	.align	16
	.zero		1024


//--------------------- .nv.constant0._Z14SgemmVecKernelILi64EEvPfS0_S0_i --------------------------
	.section	.nv.constant0._Z14SgemmVecKernelILi64EEvPfS0_S0_i,"a",@progbits
	.sectionflags	@""
	.align	4
.nv.constant0._Z14SgemmVecKernelILi64EEvPfS0_S0_i:
	.zero		924


//--------------------- .nv.constant0._Z19SgemmVecTransKernelILi64EEvPfS0_S0_i --------------------------
	.section	.nv.constant0._Z19SgemmVecTransKernelILi64EEvPfS0_S0_i,"a",@progbits
	.sectionflags	@""
	.align	4
.nv.constant0._Z19SgemmVecTransKernelILi64EEvPfS0_S0_i:
	.zero		924


//--------------------- .nv.constant0._Z14SgemmVecKernelILi32EEvPfS0_S0_i --------------------------
	.section	.nv.constant0._Z14SgemmVecKernelILi32EEvPfS0_S0_i,"a",@progbits
	.sectionflags	@""
	.align	4
.nv.constant0._Z14SgemmVecKernelILi32EEvPfS0_S0_i:
	.zero		924


//--------------------- .nv.constant0._Z19SgemmVecTransKernelILi32EEvPfS0_S0_i --------------------------
	.section	.nv.constant0._Z19SgemmVecTransKernelILi32EEvPfS0_S0_i,"a",@progbits
	.sectionflags	@""
	.align	4
.nv.constant0._Z19SgemmVecTransKernelILi32EEvPfS0_S0_i:
	.zero		924


//--------------------- .nv.constant0._Z19OnlineSoftmaxKernelPfi --------------------------
	.section	.nv.constant0._Z19OnlineSoftmaxKernelPfi,"a",@progbits
	.sectionflags	@""
	.align	4
.nv.constant0._Z19OnlineSoftmaxKernelPfi:
	.zero		908


//--------------------- .nv.constant0._Z12scale_kernelPfif --------------------------
	.section	.nv.constant0._Z12scale_kernelPfif,"a",@progbits
	.sectionflags	@""
	.align	4
.nv.constant0._Z12scale_kernelPfif:
	.zero		912


//--------------------- SYMBOLS --------------------------

	.type		.nv.reservedSmem.offset0,@object
	.size		.nv.reservedSmem.offset0,0x4
	.type		.nv.reservedSmem.cap,@object
	.size		.nv.reservedSmem.cap,0x4
